	.target	sm_100a

	.elftype	@"ET_EXEC"


//--------------------- .note.nv.tkinfo           --------------------------
	.section	.note.nv.tkinfo,"",@"SHT_NOTE"
	.sectionflags	@"SHF_NOTE_NV_TKINFO"
	.tkinfo
        /*0018*/ 	.word	0x00000002
        /*0030*/ 	.string	""
        /*0030*/ 	.string	"ptxas"
        /*0030*/ 	.string	"Cuda compilation tools, release 13.0, V13.0.88"
        /*0030*/ 	.string	"Build cuda_13.0.r13.0/compiler.36424714_0"
        /*0030*/ 	.string	"-arch sm_100a -m 64 "



//--------------------- .note.nv.cuinfo           --------------------------
	.section	.note.nv.cuinfo,"",@"SHT_NOTE"
	.sectionflags	@"SHF_NOTE_NV_CUINFO"
        /*0018*/ 	.short	0x0002
        /*001a*/ 	.short	0x0064
        /*001c*/ 	.short	0x0082
	.zero		2


//--------------------- .nv.info                  --------------------------
	.section	.nv.info,"",@"SHT_CUDA_INFO"
	.align	4


	//----- nvinfo : EIATTR_REGCOUNT
	.align		4
        /*0000*/ 	.byte	0x04, 0x2f
        /*0002*/ 	.short	(.L_20 - .L_19)
	.align		4
.L_19:
        /*0004*/ 	.word	index@(_ZN7cutlass13device_kernelINS_4gemm6kernel13GemmUniversalIN4cute5tupleIJiiiiEEENS1_10collective13CollectiveMmaINS1_35MainloopSm100TmaUmmaWarpSpecializedILi3ELi2ELi2ENS5_IJNS4_1CILi1EEESB_SB_EEEEENS5_IJNSA_ILi128EEENSA_ILi256EEESE_EEEaNS5_IJlSB_lEEEaSH_NS4_8TiledMMAINS4_8MMA_AtomIJNS4_15SM100_MMA_S8_SSIaaiLi128ELi256ELNS4_4UMMA5MajorE0ELSM_0ELNSL_8SaturateE0EEEEEENS4_6LayoutISC_NS5_IJNSA_ILi0EEESR_SR_EEEEENS5_IJNS4_10UnderscoreESU_SU_EEEEENS4_13SM90_TMA_LOADENS4_14ComposedLayoutINS4_7SwizzleILi3ELi4ELi3EEENS4_18smem_ptr_flag_bitsILi8EEENSQ_INS5_IJNSA_ILi8EEESE_EEENS5_IJSE_SB_EEEEEEEvNS4_8identityESX_S17_vS18_EENS_8epilogue10collective18CollectiveEpilogueINS1A_23Sm100TmaWarpSpecializedILi4ELi2ELi64ELb0ELb0EEEJSG_NS5_IJNSQ_ISE_SB_EENSQ_INSA_ILi64EEESB_EEEEEaSH_aSH_NS1A_6fusion15FusionCallbacksIS1E_NS1J_17LinearCombinationIaiaiLNS_15FloatRoundStyleE2EEESG_S1I_JEEENS4_5SM1004TMEM4LOAD26SM100_TMEM_LOAD_32dp32b64xESX_NSY_INSZ_ILi2ELi4ELi3EEES12_NSQ_INS5_IJS13_S1G_EEENS5_IJS1G_SB_EEEEEEENS4_39AutoVectorizingCopyWithAssumedAlignmentILi128EEENS4_14SM90_TMA_STOREES1X_S1Z_S1Z_EEEvvEEEEvNT_6ParamsE)
        /*0008*/ 	.word	0x000000af


	//----- nvinfo : EIATTR_FRAME_SIZE
	.align		4
.L_20:
        /*000c*/ 	.byte	0x04, 0x11
        /*000e*/ 	.short	(.L_22 - .L_21)
	.align		4
.L_21:
        /*0010*/ 	.word	index@($__internal_2_$__cuda_sm10x_tcgen05_guardrail_trap_unallocated_columns_being_dealloced)
        /*0014*/ 	.word	0x00000000


	//----- nvinfo : EIATTR_FRAME_SIZE
	.align		4
.L_22:
        /*0018*/ 	.byte	0x04, 0x11
        /*001a*/ 	.short	(.L_24 - .L_23)
	.align		4
.L_23:
        /*001c*/ 	.word	index@($__internal_1_$__cuda_sm10x_tcgen05_guardrail_trap_phase_invalid_during_alloc)
        /*0020*/ 	.word	0x00000000


	//----- nvinfo : EIATTR_FRAME_SIZE
	.align		4
.L_24:
        /*0024*/ 	.byte	0x04, 0x11
        /*0026*/ 	.short	(.L_26 - .L_25)
	.align		4
.L_25:
        /*0028*/ 	.word	index@($__internal_0_$__cuda_sm10x_tcgen05_guardrail_trap_col_being_dealloced_not_returned_by_alloc)
        /*002c*/ 	.word	0x00000000


	//----- nvinfo : EIATTR_FRAME_SIZE
	.align		4
.L_26:
        /*0030*/ 	.byte	0x04, 0x11
        /*0032*/ 	.short	(.L_28 - .L_27)
	.align		4
.L_27:
        /*0034*/ 	.word	index@(_ZN7cutlass13device_kernelINS_4gemm6kernel13GemmUniversalIN4cute5tupleIJiiiiEEENS1_10collective13CollectiveMmaINS1_35MainloopSm100TmaUmmaWarpSpecializedILi3ELi2ELi2ENS5_IJNS4_1CILi1EEESB_SB_EEEEENS5_IJNSA_ILi128EEENSA_ILi256EEESE_EEEaNS5_IJlSB_lEEEaSH_NS4_8TiledMMAINS4_8MMA_AtomIJNS4_15SM100_MMA_S8_SSIaaiLi128ELi256ELNS4_4UMMA5MajorE0ELSM_0ELNSL_8SaturateE0EEEEEENS4_6LayoutISC_NS5_IJNSA_ILi0EEESR_SR_EEEEENS5_IJNS4_10UnderscoreESU_SU_EEEEENS4_13SM90_TMA_LOADENS4_14ComposedLayoutINS4_7SwizzleILi3ELi4ELi3EEENS4_18smem_ptr_flag_bitsILi8EEENSQ_INS5_IJNSA_ILi8EEESE_EEENS5_IJSE_SB_EEEEEEEvNS4_8identityESX_S17_vS18_EENS_8epilogue10collective18CollectiveEpilogueINS1A_23Sm100TmaWarpSpecializedILi4ELi2ELi64ELb0ELb0EEEJSG_NS5_IJNSQ_ISE_SB_EENSQ_INSA_ILi64EEESB_EEEEEaSH_aSH_NS1A_6fusion15FusionCallbacksIS1E_NS1J_17LinearCombinationIaiaiLNS_15FloatRoundStyleE2EEESG_S1I_JEEENS4_5SM1004TMEM4LOAD26SM100_TMEM_LOAD_32dp32b64xESX_NSY_INSZ_ILi2ELi4ELi3EEES12_NSQ_INS5_IJS13_S1G_EEENS5_IJS1G_SB_EEEEEEENS4_39AutoVectorizingCopyWithAssumedAlignmentILi128EEENS4_14SM90_TMA_STOREES1X_S1Z_S1Z_EEEvvEEEEvNT_6ParamsE)
        /*0038*/ 	.word	0x00000000


	//----- nvinfo : EIATTR_MIN_STACK_SIZE
	.align		4
.L_28:
        /*003c*/ 	.byte	0x04, 0x12
        /*003e*/ 	.short	(.L_30 - .L_29)
	.align		4
.L_29:
        /*0040*/ 	.word	index@(_ZN7cutlass13device_kernelINS_4gemm6kernel13GemmUniversalIN4cute5tupleIJiiiiEEENS1_10collective13CollectiveMmaINS1_35MainloopSm100TmaUmmaWarpSpecializedILi3ELi2ELi2ENS5_IJNS4_1CILi1EEESB_SB_EEEEENS5_IJNSA_ILi128EEENSA_ILi256EEESE_EEEaNS5_IJlSB_lEEEaSH_NS4_8TiledMMAINS4_8MMA_AtomIJNS4_15SM100_MMA_S8_SSIaaiLi128ELi256ELNS4_4UMMA5MajorE0ELSM_0ELNSL_8SaturateE0EEEEEENS4_6LayoutISC_NS5_IJNSA_ILi0EEESR_SR_EEEEENS5_IJNS4_10UnderscoreESU_SU_EEEEENS4_13SM90_TMA_LOADENS4_14ComposedLayoutINS4_7SwizzleILi3ELi4ELi3EEENS4_18smem_ptr_flag_bitsILi8EEENSQ_INS5_IJNSA_ILi8EEESE_EEENS5_IJSE_SB_EEEEEEEvNS4_8identityESX_S17_vS18_EENS_8epilogue10collective18CollectiveEpilogueINS1A_23Sm100TmaWarpSpecializedILi4ELi2ELi64ELb0ELb0EEEJSG_NS5_IJNSQ_ISE_SB_EENSQ_INSA_ILi64EEESB_EEEEEaSH_aSH_NS1A_6fusion15FusionCallbacksIS1E_NS1J_17LinearCombinationIaiaiLNS_15FloatRoundStyleE2EEESG_S1I_JEEENS4_5SM1004TMEM4LOAD26SM100_TMEM_LOAD_32dp32b64xESX_NSY_INSZ_ILi2ELi4ELi3EEES12_NSQ_INS5_IJS13_S1G_EEENS5_IJS1G_SB_EEEEEEENS4_39AutoVectorizingCopyWithAssumedAlignmentILi128EEENS4_14SM90_TMA_STOREES1X_S1Z_S1Z_EEEvvEEEEvNT_6ParamsE)
        /*0044*/ 	.word	0x00000000
.L_30:


//--------------------- .nv.compat                --------------------------
	.section	.nv.compat,"",@"SHT_CUDA_COMPAT_INFO"
	.align	4
        /*0000*/ 	.byte	0x02, 0x09, 0x01, 0x00, 0x02, 0x02, 0x03, 0x00, 0x02, 0x05, 0x06, 0x00, 0x03, 0x07, 0x01, 0x01
        /*0010*/ 	.byte	0x02, 0x03, 0x01, 0x00, 0x02, 0x06, 0x01, 0x00, 0x04, 0x0b, 0x08, 0x00, 0x01, 0x00, 0x00, 0x00
        /*0020*/ 	.byte	0x00, 0x00, 0x00, 0x00


//--------------------- .nv.info._ZN7cutlass13device_kernelINS_4gemm6kernel13GemmUniversalIN4cute5tupleIJiiiiEEENS1_10collective13CollectiveMmaINS1_35MainloopSm100TmaUmmaWarpSpecializedILi3ELi2ELi2ENS5_IJNS4_1CILi1EEESB_SB_EEEEENS5_IJNSA_ILi128EEENSA_ILi256EEESE_EEEaNS5_IJlSB_lEEEaSH_NS4_8TiledMMAINS4_8MMA_AtomIJNS4_15SM100_MMA_S8_SSIaaiLi128ELi256ELNS4_4UMMA5MajorE0ELSM_0ELNSL_8SaturateE0EEEEEENS4_6LayoutISC_NS5_IJNSA_ILi0EEESR_SR_EEEEENS5_IJNS4_10UnderscoreESU_SU_EEEEENS4_13SM90_TMA_LOADENS4_14ComposedLayoutINS4_7SwizzleILi3ELi4ELi3EEENS4_18smem_ptr_flag_bitsILi8EEENSQ_INS5_IJNSA_ILi8EEESE_EEENS5_IJSE_SB_EEEEEEEvNS4_8identityESX_S17_vS18_EENS_8epilogue10collective18CollectiveEpilogueINS1A_23Sm100TmaWarpSpecializedILi4ELi2ELi64ELb0ELb0EEEJSG_NS5_IJNSQ_ISE_SB_EENSQ_INSA_ILi64EEESB_EEEEEaSH_aSH_NS1A_6fusion15FusionCallbacksIS1E_NS1J_17LinearCombinationIaiaiLNS_15FloatRoundStyleE2EEESG_S1I_JEEENS4_5SM1004TMEM4LOAD26SM100_TMEM_LOAD_32dp32b64xESX_NSY_INSZ_ILi2ELi4ELi3EEES12_NSQ_INS5_IJS13_S1G_EEENS5_IJS1G_SB_EEEEEEENS4_39AutoVectorizingCopyWithAssumedAlignmentILi128EEENS4_14SM90_TMA_STOREES1X_S1Z_S1Z_EEEvvEEEEvNT_6ParamsE --------------------------
	.section	.nv.info._ZN7cutlass13device_kernelINS_4gemm6kernel13GemmUniversalIN4cute5tupleIJiiiiEEENS1_10collective13CollectiveMmaINS1_35MainloopSm100TmaUmmaWarpSpecializedILi3ELi2ELi2ENS5_IJNS4_1CILi1EEESB_SB_EEEEENS5_IJNSA_ILi128EEENSA_ILi256EEESE_EEEaNS5_IJlSB_lEEEaSH_NS4_8TiledMMAINS4_8MMA_AtomIJNS4_15SM100_MMA_S8_SSIaaiLi128ELi256ELNS4_4UMMA5MajorE0ELSM_0ELNSL_8SaturateE0EEEEEENS4_6LayoutISC_NS5_IJNSA_ILi0EEESR_SR_EEEEENS5_IJNS4_10UnderscoreESU_SU_EEEEENS4_13SM90_TMA_LOADENS4_14ComposedLayoutINS4_7SwizzleILi3ELi4ELi3EEENS4_18smem_ptr_flag_bitsILi8EEENSQ_INS5_IJNSA_ILi8EEESE_EEENS5_IJSE_SB_EEEEEEEvNS4_8identityESX_S17_vS18_EENS_8epilogue10collective18CollectiveEpilogueINS1A_23Sm100TmaWarpSpecializedILi4ELi2ELi64ELb0ELb0EEEJSG_NS5_IJNSQ_ISE_SB_EENSQ_INSA_ILi64EEESB_EEEEEaSH_aSH_NS1A_6fusion15FusionCallbacksIS1E_NS1J_17LinearCombinationIaiaiLNS_15FloatRoundStyleE2EEESG_S1I_JEEENS4_5SM1004TMEM4LOAD26SM100_TMEM_LOAD_32dp32b64xESX_NSY_INSZ_ILi2ELi4ELi3EEES12_NSQ_INS5_IJS13_S1G_EEENS5_IJS1G_SB_EEEEEEENS4_39AutoVectorizingCopyWithAssumedAlignmentILi128EEENS4_14SM90_TMA_STOREES1X_S1Z_S1Z_EEEvvEEEEvNT_6ParamsE,"",@"SHT_CUDA_INFO"
	.sectionflags	@""
	.align	4


	//----- nvinfo : EIATTR_CUDA_API_VERSION
	.align		4
        /*0000*/ 	.byte	0x04, 0x37
        /*0002*/ 	.short	(.L_32 - .L_31)
.L_31:
        /*0004*/ 	.word	0x00000082


	//----- nvinfo : EIATTR_KPARAM_INFO
	.align		4
.L_32:
        /*0008*/ 	.byte	0x04, 0x17
        /*000a*/ 	.short	(.L_34 - .L_33)
.L_33:
        /*000c*/ 	.word	0x00000000
        /*0010*/ 	.short	0x0000
        /*0012*/ 	.short	0x0000
        /*0014*/ 	.byte	0x00, 0xf0, 0x01, 0x20


	//----- nvinfo : EIATTR_AT_ENTRY_FRAGMENTS
	.align		4
.L_34:
        /*0018*/ 	.byte	0x04, 0x4f
        /*001a*/ 	.short	(.L_36 - .L_35)


	//   ....[0]....
.L_35:
        /*001c*/ 	.word	0x00000006


	//----- nvinfo : EIATTR_RESERVED_SMEM_USED
	.align		4
.L_36:
        /*0020*/ 	.byte	0x01, 0x41
	.zero		2


	//----- nvinfo : EIATTR_SPARSE_MMA_MASK
	.align		4
        /*0024*/ 	.byte	0x03, 0x50
        /*0026*/ 	.short	0x0000


	//----- nvinfo : EIATTR_TCGEN05_1CTA_USED
	.align		4
        /*0028*/ 	.byte	0x01, 0x51
	.zero		2


	//----- nvinfo : EIATTR_MAXREG_COUNT
	.align		4
        /*002c*/ 	.byte	0x03, 0x1b
        /*002e*/ 	.short	0x00ff


	//----- nvinfo : EIATTR_NUM_BARRIERS
	.align		4
        /*0030*/ 	.byte	0x02, 0x4c
        /*0032*/ 	.byte	0x07
	.zero		1


	//----- nvinfo : EIATTR_EXTERNS
	.align		4
        /*0034*/ 	.byte	0x04, 0x0f
        /*0036*/ 	.short	(.L_38 - .L_37)


	//   ....[0]....
	.align		4
.L_37:
        /*0038*/ 	.word	index@(__assertfail)


	//----- nvinfo : EIATTR_MERCURY_ISA_VERSION
	.align		4
.L_38:
        /*003c*/ 	.byte	0x03, 0x5f
        /*003e*/ 	.short	0x0101


	//----- nvinfo : EIATTR_INT_WARP_WIDE_INSTR_OFFSETS
	.align		4
        /*0040*/ 	.byte	0x04, 0x31
        /*0042*/ 	.short	(.L_40 - .L_39)


	//   ....[0]....
.L_39:
        /*0044*/ 	.word	0x00001d90


	//   ....[1]....
        /*0048*/ 	.word	0x00003630


	//   ....[2]....
        /*004c*/ 	.word	0x00003650


	//   ....[3]....
        /*0050*/ 	.word	0x00003680


	//   ....[4]....
        /*0054*/ 	.word	0x00003fc0


	//   ....[5]....
        /*0058*/ 	.word	0x00004030


	//   ....[6]....
        /*005c*/ 	.word	0x00004110


	//   ....[7]....
        /*0060*/ 	.word	0x00004190


	//   ....[8]....
        /*0064*/ 	.word	0x000042a0


	//   ....[9]....
        /*0068*/ 	.word	0x00004330


	//   ....[10]....
        /*006c*/ 	.word	0x00004510


	//   ....[11]....
        /*0070*/ 	.word	0x00004670


	//----- nvinfo : EIATTR_COOP_GROUP_MASK_REGIDS
	.align		4
.L_40:
        /*0074*/ 	.byte	0x04, 0x29
        /*0076*/ 	.short	(.L_42 - .L_41)


	//   ....[0]....
.L_41:
        /*0078*/ 	.word	0xffffffff


	//   ....[1]....
        /*007c*/ 	.word	0xffffffff


	//   ....[2]....
        /*0080*/ 	.word	0xffffffff


	//   ....[3]....
        /*0084*/ 	.word	0xffffffff


	//   ....[4]....
        /*0088*/ 	.word	0xffffffff


	//   ....[5]....
        /*008c*/ 	.word	0xffffffff


	//   ....[6]....
        /*0090*/ 	.word	0xffffffff


	//   ....[7]....
        /*0094*/ 	.word	0xffffffff


	//   ....[8]....
        /*0098*/ 	.word	0xffffffff


	//   ....[9]....
        /*009c*/ 	.word	0xffffffff


	//   ....[10]....
        /*00a0*/ 	.word	0xffffffff


	//   ....[11]....
        /*00a4*/ 	.word	0xffffffff


	//   ....[12]....
        /*00a8*/ 	.word	0xffffffff


	//----- nvinfo : EIATTR_COOP_GROUP_INSTR_OFFSETS
	.align		4
.L_42:
        /*00ac*/ 	.byte	0x04, 0x28
        /*00ae*/ 	.short	(.L_44 - .L_43)


	//   ....[0]....
.L_43:
        /*00b0*/ 	.word	0x00000090


	//   ....[1]....
        /*00b4*/ 	.word	0x000004d0


	//   ....[2]....
        /*00b8*/ 	.word	0x00000620


	//   ....[3]....
        /*00bc*/ 	.word	0x000007c0


	//   ....[4]....
        /*00c0*/ 	.word	0x000008c0


	//   ....[5]....
        /*00c4*/ 	.word	0x00000a30


	//   ....[6]....
        /*00c8*/ 	.word	0x00000b90


	//   ....[7]....
        /*00cc*/ 	.word	0x00001c70


	//   ....[8]....
        /*00d0*/ 	.word	0x000029c0


	//   ....[9]....
        /*00d4*/ 	.word	0x00002bd0


	//   ....[10]....
        /*00d8*/ 	.word	0x00002c00


	//   ....[11]....
        /*00dc*/ 	.word	0x00003510


	//   ....[12]....
        /*00e0*/ 	.word	0x00003740


	//----- nvinfo : EIATTR_VRC_CTA_INIT_COUNT
	.align		4
.L_44:
        /*00e4*/ 	.byte	0x02, 0x4a
        /*00e6*/ 	.byte	0x80
	.zero		1


	//----- nvinfo : EIATTR_SYSCALL_OFFSETS
	.align		4
        /*00e8*/ 	.byte	0x04, 0x46
        /*00ea*/ 	.short	(.L_46 - .L_45)


	//   ....[0]....
.L_45:
        /*00ec*/ 	.word	0x000050f0


	//   ....[1]....
        /*00f0*/ 	.word	0x00005230


	//   ....[2]....
        /*00f4*/ 	.word	0x00005a90


	//   ....[3]....
        /*00f8*/ 	.word	0x00007090


	//   ....[4]....
        /*00fc*/ 	.word	0x00008630


	//   ....[5]....
        /*0100*/ 	.word	0x00009c00


	//----- nvinfo : EIATTR_MBARRIER_INSTR_OFFSETS
	.align		4
.L_46:
        /*0104*/ 	.byte	0x04, 0x39
        /*0106*/ 	.short	(.L_48 - .L_47)


	//   ....[0]....
.L_47:
        /*0108*/ 	.word	0x000005b0
        /*010c*/ 	.word	0x000000ff
        /*0110*/ 	.word	0x00000000
        /*0114*/ 	.short	0x0100
        /*0116*/ 	.byte	0x05
	.zero		1


	//   ....[1]....
        /*0118*/ 	.word	0x000005c0
        /*011c*/ 	.word	0x000000ff
        /*0120*/ 	.word	0x00000018
        /*0124*/ 	.short	0x0100
        /*0126*/ 	.byte	0x05
	.zero		1


	//   ....[2]....
        /*0128*/ 	.word	0x000005d0
        /*012c*/ 	.word	0x000000ff
        /*0130*/ 	.word	0x00000008
        /*0134*/ 	.short	0x0100
        /*0136*/ 	.byte	0x05
	.zero		1


	//   ....[3]....
        /*0138*/ 	.word	0x000005e0
        /*013c*/ 	.word	0x000000ff
        /*0140*/ 	.word	0x00000020
        /*0144*/ 	.short	0x0100
        /*0146*/ 	.byte	0x05
	.zero		1


	//   ....[4]....
        /*0148*/ 	.word	0x000005f0
        /*014c*/ 	.word	0x000000ff
        /*0150*/ 	.word	0x00000010
        /*0154*/ 	.short	0x0100
        /*0156*/ 	.byte	0x05
	.zero		1


	//   ....[5]....
        /*0158*/ 	.word	0x00000600
        /*015c*/ 	.word	0x000000ff
        /*0160*/ 	.word	0x00000028
        /*0164*/ 	.short	0x0100
        /*0166*/ 	.byte	0x05
	.zero		1


	//   ....[6]....
        /*0168*/ 	.word	0x00000730
        /*016c*/ 	.word	0x000000ff
        /*0170*/ 	.word	0x00000030
        /*0174*/ 	.short	0x0100
        /*0176*/ 	.byte	0x07
	.zero		1


	//   ....[7]....
        /*0178*/ 	.word	0x00000740
        /*017c*/ 	.word	0x000000ff
        /*0180*/ 	.word	0x00000050
        /*0184*/ 	.short	0x0100
        /*0186*/ 	.byte	0x07
	.zero		1


	//   ....[8]....
        /*0188*/ 	.word	0x00000750
        /*018c*/ 	.word	0x000000ff
        /*0190*/ 	.word	0x00000038
        /*0194*/ 	.short	0x0100
        /*0196*/ 	.byte	0x07
	.zero		1


	//   ....[9]....
        /*0198*/ 	.word	0x00000760
        /*019c*/ 	.word	0x000000ff
        /*01a0*/ 	.word	0x00000058
        /*01a4*/ 	.short	0x0100
        /*01a6*/ 	.byte	0x07
	.zero		1


	//   ....[10]....
        /*01a8*/ 	.word	0x00000770
        /*01ac*/ 	.word	0x000000ff
        /*01b0*/ 	.word	0x00000040
        /*01b4*/ 	.short	0x0100
        /*01b6*/ 	.byte	0x07
	.zero		1


	//   ....[11]....
        /*01b8*/ 	.word	0x00000780
        /*01bc*/ 	.word	0x000000ff
        /*01c0*/ 	.word	0x00000060
        /*01c4*/ 	.short	0x0100
        /*01c6*/ 	.byte	0x07
	.zero		1


	//   ....[12]....
        /*01c8*/ 	.word	0x00000790
        /*01cc*/ 	.word	0x000000ff
        /*01d0*/ 	.word	0x00000048
        /*01d4*/ 	.short	0x0100
        /*01d6*/ 	.byte	0x07
	.zero		1


	//   ....[13]....
        /*01d8*/ 	.word	0x000007a0
        /*01dc*/ 	.word	0x000000ff
        /*01e0*/ 	.word	0x00000068
        /*01e4*/ 	.short	0x0100
        /*01e6*/ 	.byte	0x07
	.zero		1


	//   ....[14]....
        /*01e8*/ 	.word	0x00000890
        /*01ec*/ 	.word	0x000000ff
        /*01f0*/ 	.word	0x00000070
        /*01f4*/ 	.short	0x0100
        /*01f6*/ 	.byte	0x05
	.zero		1


	//   ....[15]....
        /*01f8*/ 	.word	0x000008a0
        /*01fc*/ 	.word	0x000000ff
        /*0200*/ 	.word	0x00000078
        /*0204*/ 	.short	0x0100
        /*0206*/ 	.byte	0x05
	.zero		1


	//   ....[16]....
        /*0208*/ 	.word	0x000009e0
        /*020c*/ 	.word	0x000000ff
        /*0210*/ 	.word	0x00000080
        /*0214*/ 	.short	0x0100
        /*0216*/ 	.byte	0x05
	.zero		1


	//   ....[17]....
        /*0218*/ 	.word	0x000009f0
        /*021c*/ 	.word	0x000000ff
        /*0220*/ 	.word	0x00000090
        /*0224*/ 	.short	0x0100
        /*0226*/ 	.byte	0x05
	.zero		1


	//   ....[18]....
        /*0228*/ 	.word	0x00000a00
        /*022c*/ 	.word	0x000000ff
        /*0230*/ 	.word	0x00000088
        /*0234*/ 	.short	0x0100
        /*0236*/ 	.byte	0x05
	.zero		1


	//   ....[19]....
        /*0238*/ 	.word	0x00000a10
        /*023c*/ 	.word	0x000000ff
        /*0240*/ 	.word	0x00000098
        /*0244*/ 	.short	0x0100
        /*0246*/ 	.byte	0x05
	.zero		1


	//   ....[20]....
        /*0248*/ 	.word	0x00000b40
        /*024c*/ 	.word	0x000000ff
        /*0250*/ 	.word	0x000000a0
        /*0254*/ 	.short	0x0100
        /*0256*/ 	.byte	0x07
	.zero		1


	//   ....[21]....
        /*0258*/ 	.word	0x00000b50
        /*025c*/ 	.word	0x000000ff
        /*0260*/ 	.word	0x000000b0
        /*0264*/ 	.short	0x0100
        /*0266*/ 	.byte	0x07
	.zero		1


	//   ....[22]....
        /*0268*/ 	.word	0x00000b60
        /*026c*/ 	.word	0x000000ff
        /*0270*/ 	.word	0x000000a8
        /*0274*/ 	.short	0x0100
        /*0276*/ 	.byte	0x07
	.zero		1


	//   ....[23]....
        /*0278*/ 	.word	0x00000b70
        /*027c*/ 	.word	0x000000ff
        /*0280*/ 	.word	0x000000b8
        /*0284*/ 	.short	0x0100
        /*0286*/ 	.byte	0x07
	.zero		1


	//   ....[24]....
        /*0288*/ 	.word	0x00000c60
        /*028c*/ 	.word	0x000000ff
        /*0290*/ 	.word	0x000000c0
        /*0294*/ 	.short	0x0100
        /*0296*/ 	.byte	0x05
	.zero		1


	//   ....[25]....
        /*0298*/ 	.word	0x00000c70
        /*029c*/ 	.word	0x000000ff
        /*02a0*/ 	.word	0x000000d0
        /*02a4*/ 	.short	0x0100
        /*02a6*/ 	.byte	0x05
	.zero		1


	//   ....[26]....
        /*02a8*/ 	.word	0x00000c80
        /*02ac*/ 	.word	0x000000ff
        /*02b0*/ 	.word	0x000000c8
        /*02b4*/ 	.short	0x0100
        /*02b6*/ 	.byte	0x05
	.zero		1


	//   ....[27]....
        /*02b8*/ 	.word	0x00000c90
        /*02bc*/ 	.word	0x000000ff
        /*02c0*/ 	.word	0x000000d8
        /*02c4*/ 	.short	0x0100
        /*02c6*/ 	.byte	0x05
	.zero		1


	//   ....[28]....
        /*02c8*/ 	.word	0x00001570
        /*02cc*/ 	.word	0x00000003
        /*02d0*/ 	.word	0x000000d0
        /*02d4*/ 	.short	0x010a
        /*02d6*/ 	.byte	0xff
	.zero		1


	//   ....[29]....
        /*02d8*/ 	.word	0x000015a0
        /*02dc*/ 	.word	0x00000003
        /*02e0*/ 	.word	0x000000c0
        /*02e4*/ 	.short	0x0101
        /*02e6*/ 	.byte	0xff
	.zero		1


	//   ....[30]....
        /*02e8*/ 	.word	0x00001670
        /*02ec*/ 	.word	0x000000ff
        /*02f0*/ 	.word	0x00000018
        /*02f4*/ 	.short	0x010a
        /*02f6*/ 	.byte	0x08
	.zero		1


	//   ....[31]....
        /*02f8*/ 	.word	0x00001710
        /*02fc*/ 	.word	0x000000ff
        /*0300*/ 	.word	0x00000018
        /*0304*/ 	.short	0x010a
        /*0306*/ 	.byte	0x21
	.zero		1


	//   ....[32]....
        /*0308*/ 	.word	0x00001860
        /*030c*/ 	.word	0x000000ff
        /*0310*/ 	.word	0x00000018
        /*0314*/ 	.short	0x010a
        /*0316*/ 	.byte	0x08
	.zero		1


	//   ....[33]....
        /*0318*/ 	.word	0x00001970
        /*031c*/ 	.word	0x000000ff
        /*0320*/ 	.word	0x00000078
        /*0324*/ 	.short	0x0101
        /*0326*/ 	.byte	0x04
	.zero		1


	//   ....[34]....
        /*0328*/ 	.word	0x00001990
        /*032c*/ 	.word	0x000000ff
        /*0330*/ 	.word	0x00000018
        /*0334*/ 	.short	0x010a
        /*0336*/ 	.byte	0x08
	.zero		1


	//   ....[35]....
        /*0338*/ 	.word	0x00001a10
        /*033c*/ 	.word	0x000000ff
        /*0340*/ 	.word	0x00000018
        /*0344*/ 	.short	0x010a
        /*0346*/ 	.byte	0x11
	.zero		1


	//   ....[36]....
        /*0348*/ 	.word	0x00001b60
        /*034c*/ 	.word	0x000000ff
        /*0350*/ 	.word	0x00000018
        /*0354*/ 	.short	0x010a
        /*0356*/ 	.byte	0x08
	.zero		1


	//   ....[37]....
        /*0358*/ 	.word	0x00001ca0
        /*035c*/ 	.word	0x00000002
        /*0360*/ 	.word	0x00000080
        /*0364*/ 	.short	0x010a
        /*0366*/ 	.byte	0xff
	.zero		1


	//   ....[38]....
        /*0368*/ 	.word	0x00001d60
        /*036c*/ 	.word	0x00000002
        /*0370*/ 	.word	0x00000000
        /*0374*/ 	.short	0x0101
        /*0376*/ 	.byte	0xff
	.zero		1


	//   ....[39]....
        /*0378*/ 	.word	0x000022c0
        /*037c*/ 	.word	0x000000ff
        /*0380*/ 	.word	0x00000000
        /*0384*/ 	.short	0x010a
        /*0386*/ 	.byte	0x05
	.zero		1


	//   ....[40]....
        /*0388*/ 	.word	0x00002350
        /*038c*/ 	.word	0x000000ff
        /*0390*/ 	.word	0x00000000
        /*0394*/ 	.short	0x010a
        /*0396*/ 	.byte	0x05
	.zero		1


	//   ....[41]....
        /*0398*/ 	.word	0x000023f0
        /*039c*/ 	.word	0x00000000
        /*03a0*/ 	.word	0x00000000
        /*03a4*/ 	.short	0x010a
        /*03a6*/ 	.byte	0xff
	.zero		1


	//   ....[42]....
        /*03a8*/ 	.word	0x00002510
        /*03ac*/ 	.word	0x00000000
        /*03b0*/ 	.word	0x000000c0
        /*03b4*/ 	.short	0x010a
        /*03b6*/ 	.byte	0xff
	.zero		1


	//   ....[43]....
        /*03b8*/ 	.word	0x00002570
        /*03bc*/ 	.word	0x00000004
        /*03c0*/ 	.word	0x00000000
        /*03c4*/ 	.short	0x0101
        /*03c6*/ 	.byte	0xff
	.zero		1


	//   ....[44]....
        /*03c8*/ 	.word	0x00002590
        /*03cc*/ 	.word	0x000000ff
        /*03d0*/ 	.word	0x00000090
        /*03d4*/ 	.short	0x010a
        /*03d6*/ 	.byte	0x05
	.zero		1


	//   ....[45]....
        /*03d8*/ 	.word	0x000026b0
        /*03dc*/ 	.word	0x00000000
        /*03e0*/ 	.word	0x00000080
        /*03e4*/ 	.short	0x010a
        /*03e6*/ 	.byte	0xff
	.zero		1


	//   ....[46]....
        /*03e8*/ 	.word	0x000027c0
        /*03ec*/ 	.word	0x00000000
        /*03f0*/ 	.word	0x00000000
        /*03f4*/ 	.short	0x0101
        /*03f6*/ 	.byte	0xff
	.zero		1


	//   ....[47]....
        /*03f8*/ 	.word	0x00002850
        /*03fc*/ 	.word	0x000000ff
        /*0400*/ 	.word	0x00000090
        /*0404*/ 	.short	0x0106
        /*0406*/ 	.byte	0x05
	.zero		1


	//   ....[48]....
        /*0408*/ 	.word	0x00002870
        /*040c*/ 	.word	0x000000ff
        /*0410*/ 	.word	0x00000090
        /*0414*/ 	.short	0x010a
        /*0416*/ 	.byte	0x05
	.zero		1


	//   ....[49]....
        /*0418*/ 	.word	0x00002900
        /*041c*/ 	.word	0x000000ff
        /*0420*/ 	.word	0x00000090
        /*0424*/ 	.short	0x0106
        /*0426*/ 	.byte	0x04
	.zero		1


	//   ....[50]....
        /*0428*/ 	.word	0x00002940
        /*042c*/ 	.word	0x00000000
        /*0430*/ 	.word	0x00000090
        /*0434*/ 	.short	0x010a
        /*0436*/ 	.byte	0xff
	.zero		1


	//   ....[51]....
        /*0438*/ 	.word	0x00002e80
        /*043c*/ 	.word	0x00000000
        /*0440*/ 	.word	0x00000080
        /*0444*/ 	.short	0x010a
        /*0446*/ 	.byte	0xff
	.zero		1


	//   ....[52]....
        /*0448*/ 	.word	0x00002f90
        /*044c*/ 	.word	0x00000003
        /*0450*/ 	.word	0x00000000
        /*0454*/ 	.short	0x0101
        /*0456*/ 	.byte	0xff
	.zero		1


	//   ....[53]....
        /*0458*/ 	.word	0x00002fa0
        /*045c*/ 	.word	0x000000ff
        /*0460*/ 	.word	0x00000000
        /*0464*/ 	.short	0x010a
        /*0466*/ 	.byte	0x06
	.zero		1


	//   ....[54]....
        /*0468*/ 	.word	0x00002fc0
        /*046c*/ 	.word	0x000000ff
        /*0470*/ 	.word	0x000000b0
        /*0474*/ 	.short	0x010a
        /*0476*/ 	.byte	0x07
	.zero		1


	//   ....[55]....
        /*0478*/ 	.word	0x00003090
        /*047c*/ 	.word	0x000000ff
        /*0480*/ 	.word	0x00000000
        /*0484*/ 	.short	0x010a
        /*0486*/ 	.byte	0x06
	.zero		1


	//   ....[56]....
        /*0488*/ 	.word	0x000031c0
        /*048c*/ 	.word	0x000000ff
        /*0490*/ 	.word	0x00000000
        /*0494*/ 	.short	0x010a
        /*0496*/ 	.byte	0x1a
	.zero		1


	//   ....[57]....
        /*0498*/ 	.word	0x00003460
        /*049c*/ 	.word	0x000000ff
        /*04a0*/ 	.word	0x00000000
        /*04a4*/ 	.short	0x010a
        /*04a6*/ 	.byte	0x06
	.zero		1


	//   ....[58]....
        /*04a8*/ 	.word	0x000034f0
        /*04ac*/ 	.word	0x000000ff
        /*04b0*/ 	.word	0x00000000
        /*04b4*/ 	.short	0x010a
        /*04b6*/ 	.byte	0x07
	.zero		1


	//   ....[59]....
        /*04b8*/ 	.word	0x00003970
        /*04bc*/ 	.word	0x00000000
        /*04c0*/ 	.word	0x00000080
        /*04c4*/ 	.short	0x010a
        /*04c6*/ 	.byte	0xff
	.zero		1


	//   ....[60]....
        /*04c8*/ 	.word	0x00003a30
        /*04cc*/ 	.word	0x00000000
        /*04d0*/ 	.word	0x00000000
        /*04d4*/ 	.short	0x0101
        /*04d6*/ 	.byte	0xff
	.zero		1


	//   ....[61]....
        /*04d8*/ 	.word	0x00003d50
        /*04dc*/ 	.word	0x000000ff
        /*04e0*/ 	.word	0x00000078
        /*04e4*/ 	.short	0x010a
        /*04e6*/ 	.byte	0x07
	.zero		1


	//   ....[62]....
        /*04e8*/ 	.word	0x00003f40
        /*04ec*/ 	.word	0x000000ff
        /*04f0*/ 	.word	0x00000050
        /*04f4*/ 	.short	0x010a
        /*04f6*/ 	.byte	0x07
	.zero		1


	//   ....[63]....
        /*04f8*/ 	.word	0x000040b0
        /*04fc*/ 	.word	0x000000ff
        /*0500*/ 	.word	0x00000030
        /*0504*/ 	.short	0x010b
        /*0506*/ 	.byte	0x07
	.zero		1


	//   ....[64]....
        /*0508*/ 	.word	0x000040c0
        /*050c*/ 	.word	0x000000ff
        /*0510*/ 	.word	0x00000000
        /*0514*/ 	.short	0x0101
        /*0516*/ 	.byte	0x08
	.zero		1


	//   ....[65]....
        /*0518*/ 	.word	0x000040e0
        /*051c*/ 	.word	0x000000ff
        /*0520*/ 	.word	0x00000058
        /*0524*/ 	.short	0x010a
        /*0526*/ 	.byte	0x07
	.zero		1


	//   ....[66]....
        /*0528*/ 	.word	0x00004240
        /*052c*/ 	.word	0x000000ff
        /*0530*/ 	.word	0x00000038
        /*0534*/ 	.short	0x010b
        /*0536*/ 	.byte	0x07
	.zero		1


	//   ....[67]....
        /*0538*/ 	.word	0x00004250
        /*053c*/ 	.word	0x000000ff
        /*0540*/ 	.word	0x00000000
        /*0544*/ 	.short	0x0101
        /*0546*/ 	.byte	0x08
	.zero		1


	//   ....[68]....
        /*0548*/ 	.word	0x00004260
        /*054c*/ 	.word	0x000000ff
        /*0550*/ 	.word	0x00000060
        /*0554*/ 	.short	0x010a
        /*0556*/ 	.byte	0x07
	.zero		1


	//   ....[69]....
        /*0558*/ 	.word	0x00004400
        /*055c*/ 	.word	0x000000ff
        /*0560*/ 	.word	0x00000040
        /*0564*/ 	.short	0x010b
        /*0566*/ 	.byte	0x07
	.zero		1


	//   ....[70]....
        /*0568*/ 	.word	0x00004470
        /*056c*/ 	.word	0x000000ff
        /*0570*/ 	.word	0x00000000
        /*0574*/ 	.short	0x0101
        /*0576*/ 	.byte	0x08
	.zero		1


	//   ....[71]....
        /*0578*/ 	.word	0x000044a0
        /*057c*/ 	.word	0x000000ff
        /*0580*/ 	.word	0x00000068
        /*0584*/ 	.short	0x010a
        /*0586*/ 	.byte	0x07
	.zero		1


	//   ....[72]....
        /*0588*/ 	.word	0x000046b0
        /*058c*/ 	.word	0x000000ff
        /*0590*/ 	.word	0x00000048
        /*0594*/ 	.short	0x010b
        /*0596*/ 	.byte	0x07
	.zero		1


	//   ....[73]....
        /*0598*/ 	.word	0x000046d0
        /*059c*/ 	.word	0x000000ff
        /*05a0*/ 	.word	0x00000000
        /*05a4*/ 	.short	0x0101
        /*05a6*/ 	.byte	0x0d
	.zero		1


	//   ....[74]....
        /*05a8*/ 	.word	0x00004700
        /*05ac*/ 	.word	0x000000ff
        /*05b0*/ 	.word	0x00000050
        /*05b4*/ 	.short	0x010a
        /*05b6*/ 	.byte	0x07
	.zero		1


	//   ....[75]....
        /*05b8*/ 	.word	0x00004720
        /*05bc*/ 	.word	0x000000ff
        /*05c0*/ 	.word	0x00000058
        /*05c4*/ 	.short	0x010a
        /*05c6*/ 	.byte	0x07
	.zero		1


	//   ....[76]....
        /*05c8*/ 	.word	0x00004740
        /*05cc*/ 	.word	0x000000ff
        /*05d0*/ 	.word	0x00000060
        /*05d4*/ 	.short	0x010a
        /*05d6*/ 	.byte	0x07
	.zero		1


	//   ....[77]....
        /*05d8*/ 	.word	0x00004780
        /*05dc*/ 	.word	0x00000000
        /*05e0*/ 	.word	0x00000068
        /*05e4*/ 	.short	0x010a
        /*05e6*/ 	.byte	0xff
	.zero		1


	//   ....[78]....
        /*05e8*/ 	.word	0x00004ac0
        /*05ec*/ 	.word	0x00000000
        /*05f0*/ 	.word	0x00000080
        /*05f4*/ 	.short	0x010a
        /*05f6*/ 	.byte	0xff
	.zero		1


	//   ....[79]....
        /*05f8*/ 	.word	0x00004bd0
        /*05fc*/ 	.word	0x00000000
        /*0600*/ 	.word	0x00000000
        /*0604*/ 	.short	0x0101
        /*0606*/ 	.byte	0xff
	.zero		1


	//   ....[80]....
        /*0608*/ 	.word	0x00005630
        /*060c*/ 	.word	0x00000003
        /*0610*/ 	.word	0x00000030
        /*0614*/ 	.short	0x010a
        /*0616*/ 	.byte	0xff
	.zero		1


	//   ....[81]....
        /*0618*/ 	.word	0x00005670
        /*061c*/ 	.word	0x0000006c
        /*0620*/ 	.word	0x000000a0
        /*0624*/ 	.short	0x010a
        /*0626*/ 	.byte	0xff
	.zero		1


	//   ....[82]....
        /*0628*/ 	.word	0x000057b0
        /*062c*/ 	.word	0x00000003
        /*0630*/ 	.word	0x00000030
        /*0634*/ 	.short	0x010a
        /*0636*/ 	.byte	0xff
	.zero		1


	//   ....[83]....
        /*0638*/ 	.word	0x000058f0
        /*063c*/ 	.word	0x00000000
        /*0640*/ 	.word	0x00000000
        /*0644*/ 	.short	0x0101
        /*0646*/ 	.byte	0xff
	.zero		1


	//   ....[84]....
        /*0648*/ 	.word	0x00005970
        /*064c*/ 	.word	0x0000006c
        /*0650*/ 	.word	0x000000a0
        /*0654*/ 	.short	0x010a
        /*0656*/ 	.byte	0xff
	.zero		1


	//   ....[85]....
        /*0658*/ 	.word	0x00006d00
        /*065c*/ 	.word	0x00000076
        /*0660*/ 	.word	0x00000030
        /*0664*/ 	.short	0x010a
        /*0666*/ 	.byte	0xff
	.zero		1


	//   ....[86]....
        /*0668*/ 	.word	0x00006dd0
        /*066c*/ 	.word	0x00000076
        /*0670*/ 	.word	0x00000030
        /*0674*/ 	.short	0x010a
        /*0676*/ 	.byte	0xff
	.zero		1


	//   ....[87]....
        /*0678*/ 	.word	0x00006f30
        /*067c*/ 	.word	0x00000003
        /*0680*/ 	.word	0x00000000
        /*0684*/ 	.short	0x0101
        /*0686*/ 	.byte	0xff
	.zero		1


	//   ....[88]....
        /*0688*/ 	.word	0x000082a0
        /*068c*/ 	.word	0x00000000
        /*0690*/ 	.word	0x00000030
        /*0694*/ 	.short	0x010a
        /*0696*/ 	.byte	0xff
	.zero		1


	//   ....[89]....
        /*0698*/ 	.word	0x00008370
        /*069c*/ 	.word	0x00000000
        /*06a0*/ 	.word	0x00000030
        /*06a4*/ 	.short	0x010a
        /*06a6*/ 	.byte	0xff
	.zero		1


	//   ....[90]....
        /*06a8*/ 	.word	0x000084b0
        /*06ac*/ 	.word	0x00000000
        /*06b0*/ 	.word	0x00000000
        /*06b4*/ 	.short	0x0101
        /*06b6*/ 	.byte	0xff
	.zero		1


	//   ....[91]....
        /*06b8*/ 	.word	0x00009870
        /*06bc*/ 	.word	0x00000000
        /*06c0*/ 	.word	0x00000030
        /*06c4*/ 	.short	0x010a
        /*06c6*/ 	.byte	0xff
	.zero		1


	//   ....[92]....
        /*06c8*/ 	.word	0x00009940
        /*06cc*/ 	.word	0x00000000
        /*06d0*/ 	.word	0x00000030
        /*06d4*/ 	.short	0x010a
        /*06d6*/ 	.byte	0xff
	.zero		1


	//   ....[93]....
        /*06d8*/ 	.word	0x00009a80
        /*06dc*/ 	.word	0x00000000
        /*06e0*/ 	.word	0x00000000
        /*06e4*/ 	.short	0x0101
        /*06e6*/ 	.byte	0xff
	.zero		1


	//   ....[94]....
        /*06e8*/ 	.word	0x00009ec0
        /*06ec*/ 	.word	0x000000ff
        /*06f0*/ 	.word	0x00000000
        /*06f4*/ 	.short	0x0101
        /*06f6*/ 	.byte	0x05
	.zero		1


	//   ....[95]....
        /*06f8*/ 	.word	0x0000b000
        /*06fc*/ 	.word	0x00000003
        /*0700*/ 	.word	0x000000d0
        /*0704*/ 	.short	0x010a
        /*0706*/ 	.byte	0xff
	.zero		1


	//   ....[96]....
        /*0708*/ 	.word	0x0000b060
        /*070c*/ 	.word	0x00000002
        /*0710*/ 	.word	0x00000018
        /*0714*/ 	.short	0x010a
        /*0716*/ 	.byte	0xff
	.zero		1


	//   ....[97]....
        /*0718*/ 	.word	0x0000b0c0
        /*071c*/ 	.word	0x00000002
        /*0720*/ 	.word	0x00000018
        /*0724*/ 	.short	0x010a
        /*0726*/ 	.byte	0xff
	.zero		1


	//   ....[98]....
        /*0728*/ 	.word	0x0000b110
        /*072c*/ 	.word	0x00000002
        /*0730*/ 	.word	0x00000080
        /*0734*/ 	.short	0x010a
        /*0736*/ 	.byte	0xff
	.zero		1


	//   ....[99]....
        /*0738*/ 	.word	0x0000b170
        /*073c*/ 	.word	0x00000000
        /*0740*/ 	.word	0x00000000
        /*0744*/ 	.short	0x010a
        /*0746*/ 	.byte	0xff
	.zero		1


	//   ....[100]....
        /*0748*/ 	.word	0x0000b1d0
        /*074c*/ 	.word	0x00000000
        /*0750*/ 	.word	0x00000000
        /*0754*/ 	.short	0x010a
        /*0756*/ 	.byte	0xff
	.zero		1


	//   ....[101]....
        /*0758*/ 	.word	0x0000b220
        /*075c*/ 	.word	0x00000000
        /*0760*/ 	.word	0x000000c0
        /*0764*/ 	.short	0x010a
        /*0766*/ 	.byte	0xff
	.zero		1


	//   ....[102]....
        /*0768*/ 	.word	0x0000b280
        /*076c*/ 	.word	0x00000000
        /*0770*/ 	.word	0x00000090
        /*0774*/ 	.short	0x010a
        /*0776*/ 	.byte	0xff
	.zero		1


	//   ....[103]....
        /*0778*/ 	.word	0x0000b2d0
        /*077c*/ 	.word	0x00000000
        /*0780*/ 	.word	0x00000080
        /*0784*/ 	.short	0x010a
        /*0786*/ 	.byte	0xff
	.zero		1


	//   ....[104]....
        /*0788*/ 	.word	0x0000b330
        /*078c*/ 	.word	0x00000000
        /*0790*/ 	.word	0x00000090
        /*0794*/ 	.short	0x010a
        /*0796*/ 	.byte	0xff
	.zero		1


	//   ....[105]....
        /*0798*/ 	.word	0x0000b380
        /*079c*/ 	.word	0x00000000
        /*07a0*/ 	.word	0x00000080
        /*07a4*/ 	.short	0x010a
        /*07a6*/ 	.byte	0xff
	.zero		1


	//   ....[106]....
        /*07a8*/ 	.word	0x0000b3e0
        /*07ac*/ 	.word	0x00000003
        /*07b0*/ 	.word	0x000000b0
        /*07b4*/ 	.short	0x010a
        /*07b6*/ 	.byte	0xff
	.zero		1


	//   ....[107]....
        /*07b8*/ 	.word	0x0000b440
        /*07bc*/ 	.word	0x00000000
        /*07c0*/ 	.word	0x00000000
        /*07c4*/ 	.short	0x010a
        /*07c6*/ 	.byte	0xff
	.zero		1


	//   ....[108]....
        /*07c8*/ 	.word	0x0000b4a0
        /*07cc*/ 	.word	0x00000000
        /*07d0*/ 	.word	0x00000000
        /*07d4*/ 	.short	0x010a
        /*07d6*/ 	.byte	0xff
	.zero		1


	//   ....[109]....
        /*07d8*/ 	.word	0x0000b500
        /*07dc*/ 	.word	0x00000000
        /*07e0*/ 	.word	0x00000000
        /*07e4*/ 	.short	0x010a
        /*07e6*/ 	.byte	0xff
	.zero		1


	//   ....[110]....
        /*07e8*/ 	.word	0x0000b550
        /*07ec*/ 	.word	0x00000000
        /*07f0*/ 	.word	0x00000080
        /*07f4*/ 	.short	0x010a
        /*07f6*/ 	.byte	0xff
	.zero		1


	//   ....[111]....
        /*07f8*/ 	.word	0x0000b5b0
        /*07fc*/ 	.word	0x00000000
        /*0800*/ 	.word	0x00000078
        /*0804*/ 	.short	0x010a
        /*0806*/ 	.byte	0xff
	.zero		1


	//   ....[112]....
        /*0808*/ 	.word	0x0000b610
        /*080c*/ 	.word	0x00000003
        /*0810*/ 	.word	0x00000050
        /*0814*/ 	.short	0x010a
        /*0816*/ 	.byte	0xff
	.zero		1


	//   ....[113]....
        /*0818*/ 	.word	0x0000b670
        /*081c*/ 	.word	0x00000003
        /*0820*/ 	.word	0x00000058
        /*0824*/ 	.short	0x010a
        /*0826*/ 	.byte	0xff
	.zero		1


	//   ....[114]....
        /*0828*/ 	.word	0x0000b6d0
        /*082c*/ 	.word	0x00000003
        /*0830*/ 	.word	0x00000060
        /*0834*/ 	.short	0x010a
        /*0836*/ 	.byte	0xff
	.zero		1


	//   ....[115]....
        /*0838*/ 	.word	0x0000b730
        /*083c*/ 	.word	0x00000003
        /*0840*/ 	.word	0x00000068
        /*0844*/ 	.short	0x010a
        /*0846*/ 	.byte	0xff
	.zero		1


	//   ....[116]....
        /*0848*/ 	.word	0x0000b790
        /*084c*/ 	.word	0x00000000
        /*0850*/ 	.word	0x00000050
        /*0854*/ 	.short	0x010a
        /*0856*/ 	.byte	0xff
	.zero		1


	//   ....[117]....
        /*0858*/ 	.word	0x0000b7f0
        /*085c*/ 	.word	0x00000000
        /*0860*/ 	.word	0x00000058
        /*0864*/ 	.short	0x010a
        /*0866*/ 	.byte	0xff
	.zero		1


	//   ....[118]....
        /*0868*/ 	.word	0x0000b850
        /*086c*/ 	.word	0x00000000
        /*0870*/ 	.word	0x00000060
        /*0874*/ 	.short	0x010a
        /*0876*/ 	.byte	0xff
	.zero		1


	//   ....[119]....
        /*0878*/ 	.word	0x0000b8a0
        /*087c*/ 	.word	0x00000000
        /*0880*/ 	.word	0x00000080
        /*0884*/ 	.short	0x010a
        /*0886*/ 	.byte	0xff
	.zero		1


	//   ....[120]....
        /*0888*/ 	.word	0x0000b8f0
        /*088c*/ 	.word	0x00000003
        /*0890*/ 	.word	0x00000030
        /*0894*/ 	.short	0x010a
        /*0896*/ 	.byte	0xff
	.zero		1


	//   ....[121]....
        /*0898*/ 	.word	0x0000b940
        /*089c*/ 	.word	0x0000006c
        /*08a0*/ 	.word	0x000000a0
        /*08a4*/ 	.short	0x010a
        /*08a6*/ 	.byte	0xff
	.zero		1


	//   ....[122]....
        /*08a8*/ 	.word	0x0000b990
        /*08ac*/ 	.word	0x00000076
        /*08b0*/ 	.word	0x00000030
        /*08b4*/ 	.short	0x010a
        /*08b6*/ 	.byte	0xff
	.zero		1


	//   ....[123]....
        /*08b8*/ 	.word	0x0000b9e0
        /*08bc*/ 	.word	0x00000000
        /*08c0*/ 	.word	0x00000030
        /*08c4*/ 	.short	0x010a
        /*08c6*/ 	.byte	0xff
	.zero		1


	//   ....[124]....
        /*08c8*/ 	.word	0x0000ba30
        /*08cc*/ 	.word	0x00000000
        /*08d0*/ 	.word	0x00000030
        /*08d4*/ 	.short	0x010a
        /*08d6*/ 	.byte	0xff
	.zero		1


	//----- nvinfo : EIATTR_NUM_MBARRIERS
	.align		4
.L_48:
        /*08d8*/ 	.byte	0x03, 0x38
        /*08da*/ 	.short	0x001c


	//----- nvinfo : EIATTR_EXIT_INSTR_OFFSETS
	.align		4
        /*08dc*/ 	.byte	0x04, 0x1c
        /*08de*/ 	.short	(.L_50 - .L_49)


	//   ....[0]....
.L_49:
        /*08e0*/ 	.word	0x00002420


	//   ....[1]....
        /*08e4*/ 	.word	0x00002910


	//   ....[2]....
        /*08e8*/ 	.word	0x00002970


	//   ....[3]....
        /*08ec*/ 	.word	0x00003750


	//   ....[4]....
        /*08f0*/ 	.word	0x000047b0


	//   ....[5]....
        /*08f4*/ 	.word	0x000047f0


	//   ....[6]....
        /*08f8*/ 	.word	0x0000aff0


	//----- nvinfo : EIATTR_MAX_THREADS
	.align		4
.L_50:
        /*08fc*/ 	.byte	0x04, 0x05
        /*08fe*/ 	.short	(.L_52 - .L_51)
.L_51:
        /*0900*/ 	.word	0x00000100
        /*0904*/ 	.word	0x00000001
        /*0908*/ 	.word	0x00000001


	//----- nvinfo : EIATTR_CRS_STACK_SIZE
	.align		4
.L_52:
        /*090c*/ 	.byte	0x04, 0x1e
        /*090e*/ 	.short	(.L_54 - .L_53)
.L_53:
        /*0910*/ 	.word	0x00000000


	//----- nvinfo : EIATTR_CBANK_PARAM_SIZE
	.align		4
.L_54:
        /*0914*/ 	.byte	0x03, 0x19
        /*0916*/ 	.short	0x0800


	//----- nvinfo : EIATTR_PARAM_CBANK
	.align		4
        /*0918*/ 	.byte	0x04, 0x0a
        /*091a*/ 	.short	(.L_56 - .L_55)
	.align		4
.L_55:
        /*091c*/ 	.word	index@(.nv.constant0._ZN7cutlass13device_kernelINS_4gemm6kernel13GemmUniversalIN4cute5tupleIJiiiiEEENS1_10collective13CollectiveMmaINS1_35MainloopSm100TmaUmmaWarpSpecializedILi3ELi2ELi2ENS5_IJNS4_1CILi1EEESB_SB_EEEEENS5_IJNSA_ILi128EEENSA_ILi256EEESE_EEEaNS5_IJlSB_lEEEaSH_NS4_8TiledMMAINS4_8MMA_AtomIJNS4_15SM100_MMA_S8_SSIaaiLi128ELi256ELNS4_4UMMA5MajorE0ELSM_0ELNSL_8SaturateE0EEEEEENS4_6LayoutISC_NS5_IJNSA_ILi0EEESR_SR_EEEEENS5_IJNS4_10UnderscoreESU_SU_EEEEENS4_13SM90_TMA_LOADENS4_14ComposedLayoutINS4_7SwizzleILi3ELi4ELi3EEENS4_18smem_ptr_flag_bitsILi8EEENSQ_INS5_IJNSA_ILi8EEESE_EEENS5_IJSE_SB_EEEEEEEvNS4_8identityESX_S17_vS18_EENS_8epilogue10collective18CollectiveEpilogueINS1A_23Sm100TmaWarpSpecializedILi4ELi2ELi64ELb0ELb0EEEJSG_NS5_IJNSQ_ISE_SB_EENSQ_INSA_ILi64EEESB_EEEEEaSH_aSH_NS1A_6fusion15FusionCallbacksIS1E_NS1J_17LinearCombinationIaiaiLNS_15FloatRoundStyleE2EEESG_S1I_JEEENS4_5SM1004TMEM4LOAD26SM100_TMEM_LOAD_32dp32b64xESX_NSY_INSZ_ILi2ELi4ELi3EEES12_NSQ_INS5_IJS13_S1G_EEENS5_IJS1G_SB_EEEEEEENS4_39AutoVectorizingCopyWithAssumedAlignmentILi128EEENS4_14SM90_TMA_STOREES1X_S1Z_S1Z_EEEvvEEEEvNT_6ParamsE)
        /*0920*/ 	.short	0x0380
        /*0922*/ 	.short	0x0800


	//----- nvinfo : EIATTR_SW_WAR
	.align		4
.L_56:
        /*0924*/ 	.byte	0x04, 0x36
        /*0926*/ 	.short	(.L_58 - .L_57)
.L_57:
        /*0928*/ 	.word	0x00000008
.L_58:


//--------------------- .nv.callgraph             --------------------------
	.section	.nv.callgraph,"",@"SHT_CUDA_CALLGRAPH"
	.align	4
	.sectionentsize	8
	.align		4
        /*0000*/ 	.word	0x00000000
	.align		4
        /*0004*/ 	.word	0xffffffff
	.align		4
        /*0008*/ 	.word	index@(_ZN7cutlass13device_kernelINS_4gemm6kernel13GemmUniversalIN4cute5tupleIJiiiiEEENS1_10collective13CollectiveMmaINS1_35MainloopSm100TmaUmmaWarpSpecializedILi3ELi2ELi2ENS5_IJNS4_1CILi1EEESB_SB_EEEEENS5_IJNSA_ILi128EEENSA_ILi256EEESE_EEEaNS5_IJlSB_lEEEaSH_NS4_8TiledMMAINS4_8MMA_AtomIJNS4_15SM100_MMA_S8_SSIaaiLi128ELi256ELNS4_4UMMA5MajorE0ELSM_0ELNSL_8SaturateE0EEEEEENS4_6LayoutISC_NS5_IJNSA_ILi0EEESR_SR_EEEEENS5_IJNS4_10UnderscoreESU_SU_EEEEENS4_13SM90_TMA_LOADENS4_14ComposedLayoutINS4_7SwizzleILi3ELi4ELi3EEENS4_18smem_ptr_flag_bitsILi8EEENSQ_INS5_IJNSA_ILi8EEESE_EEENS5_IJSE_SB_EEEEEEEvNS4_8identityESX_S17_vS18_EENS_8epilogue10collective18CollectiveEpilogueINS1A_23Sm100TmaWarpSpecializedILi4ELi2ELi64ELb0ELb0EEEJSG_NS5_IJNSQ_ISE_SB_EENSQ_INSA_ILi64EEESB_EEEEEaSH_aSH_NS1A_6fusion15FusionCallbacksIS1E_NS1J_17LinearCombinationIaiaiLNS_15FloatRoundStyleE2EEESG_S1I_JEEENS4_5SM1004TMEM4LOAD26SM100_TMEM_LOAD_32dp32b64xESX_NSY_INSZ_ILi2ELi4ELi3EEES12_NSQ_INS5_IJS13_S1G_EEENS5_IJS1G_SB_EEEEEEENS4_39AutoVectorizingCopyWithAssumedAlignmentILi128EEENS4_14SM90_TMA_STOREES1X_S1Z_S1Z_EEEvvEEEEvNT_6ParamsE)
	.align		4
        /*000c*/ 	.word	index@(__assertfail)
	.align		4
        /*0010*/ 	.word	0x00000000
	.align		4
        /*0014*/ 	.word	0xfffffffe
	.align		4
        /*0018*/ 	.word	0x00000000
	.align		4
        /*001c*/ 	.word	0xfffffffd
	.align		4
        /*0020*/ 	.word	0x00000000
	.align		4
        /*0024*/ 	.word	0xfffffffc


//--------------------- .nv.constant4             --------------------------
	.section	.nv.constant4,"a",@progbits
	.align	8
	.align		8
.nv.constant4:
        /*0000*/ 	.dword	__assertfail
	.align		8
        /*0008*/ 	.dword	__unnamed_1
	.align		8
        /*0010*/ 	.dword	__unnamed_2
	.align		8
        /*0018*/ 	.dword	__unnamed_3
	.align		8
        /*0020*/ 	.dword	_ZN40_INTERNAL_cd6b315b_4_k_cu_497b4352_240234cuda3std3__45__cpo5beginE
	.align		8
        /*0028*/ 	.dword	_ZN40_INTERNAL_cd6b315b_4_k_cu_497b4352_240234cuda3std3__45__cpo3endE
	.align		8
        /*0030*/ 	.dword	_ZN40_INTERNAL_cd6b315b_4_k_cu_497b4352_240234cuda3std3__45__cpo6cbeginE
	.align		8
        /*0038*/ 	.dword	_ZN40_INTERNAL_cd6b315b_4_k_cu_497b4352_240234cuda3std3__45__cpo4cendE
	.align		8
        /*0040*/ 	.dword	_ZN40_INTERNAL_cd6b315b_4_k_cu_497b4352_240234cuda3std3__442_GLOBAL__N__cd6b315b_4_k_cu_497b4352_240236ignoreE
	.align		8
        /*0048*/ 	.dword	_ZN40_INTERNAL_cd6b315b_4_k_cu_497b4352_240234cuda3std3__419piecewise_constructE
	.align		8
        /*0050*/ 	.dword	_ZN40_INTERNAL_cd6b315b_4_k_cu_497b4352_240234cuda3std3__48in_placeE
	.align		8
        /*0058*/ 	.dword	_ZN40_INTERNAL_cd6b315b_4_k_cu_497b4352_240234cuda3std6ranges3__45__cpo4swapE
	.align		8
        /*0060*/ 	.dword	_ZN40_INTERNAL_cd6b315b_4_k_cu_497b4352_240234cuda3std6ranges3__45__cpo9iter_moveE
	.align		8
        /*0068*/ 	.dword	_ZN40_INTERNAL_cd6b315b_4_k_cu_497b4352_240234cute7productE
	.align		8
        /*0070*/ 	.dword	_ZN40_INTERNAL_cd6b315b_4_k_cu_497b4352_240234cute1_E
	.align		8
        /*0078*/ 	.dword	$str$25
	.align		8
        /*0080*/ 	.dword	$str$26
	.align		8
        /*0088*/ 	.dword	$str$27
	.align		8
        /*0090*/ 	.dword	$str$28


//--------------------- .text._ZN7cutlass13device_kernelINS_4gemm6kernel13GemmUniversalIN4cute5tupleIJiiiiEEENS1_10collective13CollectiveMmaINS1_35MainloopSm100TmaUmmaWarpSpecializedILi3ELi2ELi2ENS5_IJNS4_1CILi1EEESB_SB_EEEEENS5_IJNSA_ILi128EEENSA_ILi256EEESE_EEEaNS5_IJlSB_lEEEaSH_NS4_8TiledMMAINS4_8MMA_AtomIJNS4_15SM100_MMA_S8_SSIaaiLi128ELi256ELNS4_4UMMA5MajorE0ELSM_0ELNSL_8SaturateE0EEEEEENS4_6LayoutISC_NS5_IJNSA_ILi0EEESR_SR_EEEEENS5_IJNS4_10UnderscoreESU_SU_EEEEENS4_13SM90_TMA_LOADENS4_14ComposedLayoutINS4_7SwizzleILi3ELi4ELi3EEENS4_18smem_ptr_flag_bitsILi8EEENSQ_INS5_IJNSA_ILi8EEESE_EEENS5_IJSE_SB_EEEEEEEvNS4_8identityESX_S17_vS18_EENS_8epilogue10collective18CollectiveEpilogueINS1A_23Sm100TmaWarpSpecializedILi4ELi2ELi64ELb0ELb0EEEJSG_NS5_IJNSQ_ISE_SB_EENSQ_INSA_ILi64EEESB_EEEEEaSH_aSH_NS1A_6fusion15FusionCallbacksIS1E_NS1J_17LinearCombinationIaiaiLNS_15FloatRoundStyleE2EEESG_S1I_JEEENS4_5SM1004TMEM4LOAD26SM100_TMEM_LOAD_32dp32b64xESX_NSY_INSZ_ILi2ELi4ELi3EEES12_NSQ_INS5_IJS13_S1G_EEENS5_IJS1G_SB_EEEEEEENS4_39AutoVectorizingCopyWithAssumedAlignmentILi128EEENS4_14SM90_TMA_STOREES1X_S1Z_S1Z_EEEvvEEEEvNT_6ParamsE --------------------------
	.section	.text._ZN7cutlass13device_kernelINS_4gemm6kernel13GemmUniversalIN4cute5tupleIJiiiiEEENS1_10collective13CollectiveMmaINS1_35MainloopSm100TmaUmmaWarpSpecializedILi3ELi2ELi2ENS5_IJNS4_1CILi1EEESB_SB_EEEEENS5_IJNSA_ILi128EEENSA_ILi256EEESE_EEEaNS5_IJlSB_lEEEaSH_NS4_8TiledMMAINS4_8MMA_AtomIJNS4_15SM100_MMA_S8_SSIaaiLi128ELi256ELNS4_4UMMA5MajorE0ELSM_0ELNSL_8SaturateE0EEEEEENS4_6LayoutISC_NS5_IJNSA_ILi0EEESR_SR_EEEEENS5_IJNS4_10UnderscoreESU_SU_EEEEENS4_13SM90_TMA_LOADENS4_14ComposedLayoutINS4_7SwizzleILi3ELi4ELi3EEENS4_18smem_ptr_flag_bitsILi8EEENSQ_INS5_IJNSA_ILi8EEESE_EEENS5_IJSE_SB_EEEEEEEvNS4_8identityESX_S17_vS18_EENS_8epilogue10collective18CollectiveEpilogueINS1A_23Sm100TmaWarpSpecializedILi4ELi2ELi64ELb0ELb0EEEJSG_NS5_IJNSQ_ISE_SB_EENSQ_INSA_ILi64EEESB_EEEEEaSH_aSH_NS1A_6fusion15FusionCallbacksIS1E_NS1J_17LinearCombinationIaiaiLNS_15FloatRoundStyleE2EEESG_S1I_JEEENS4_5SM1004TMEM4LOAD26SM100_TMEM_LOAD_32dp32b64xESX_NSY_INSZ_ILi2ELi4ELi3EEES12_NSQ_INS5_IJS13_S1G_EEENS5_IJS1G_SB_EEEEEEENS4_39AutoVectorizingCopyWithAssumedAlignmentILi128EEENS4_14SM90_TMA_STOREES1X_S1Z_S1Z_EEEvvEEEEvNT_6ParamsE,"ax",@progbits
	.align	128
.text._ZN7cutlass13device_kernelINS_4gemm6kernel13GemmUniversalIN4cute5tupleIJiiiiEEENS1_10collective13CollectiveMmaINS1_35MainloopSm100TmaUmmaWarpSpecializedILi3ELi2ELi2ENS5_IJNS4_1CILi1EEESB_SB_EEEEENS5_IJNSA_ILi128EEENSA_ILi256EEESE_EEEaNS5_IJlSB_lEEEaSH_NS4_8TiledMMAINS4_8MMA_AtomIJNS4_15SM100_MMA_S8_SSIaaiLi128ELi256ELNS4_4UMMA5MajorE0ELSM_0ELNSL_8SaturateE0EEEEEENS4_6LayoutISC_NS5_IJNSA_ILi0EEESR_SR_EEEEENS5_IJNS4_10UnderscoreESU_SU_EEEEENS4_13SM90_TMA_LOADENS4_14ComposedLayoutINS4_7SwizzleILi3ELi4ELi3EEENS4_18smem_ptr_flag_bitsILi8EEENSQ_INS5_IJNSA_ILi8EEESE_EEENS5_IJSE_SB_EEEEEEEvNS4_8identityESX_S17_vS18_EENS_8epilogue10collective18CollectiveEpilogueINS1A_23Sm100TmaWarpSpecializedILi4ELi2ELi64ELb0ELb0EEEJSG_NS5_IJNSQ_ISE_SB_EENSQ_INSA_ILi64EEESB_EEEEEaSH_aSH_NS1A_6fusion15FusionCallbacksIS1E_NS1J_17LinearCombinationIaiaiLNS_15FloatRoundStyleE2EEESG_S1I_JEEENS4_5SM1004TMEM4LOAD26SM100_TMEM_LOAD_32dp32b64xESX_NSY_INSZ_ILi2ELi4ELi3EEES12_NSQ_INS5_IJS13_S1G_EEENS5_IJS1G_SB_EEEEEEENS4_39AutoVectorizingCopyWithAssumedAlignmentILi128EEENS4_14SM90_TMA_STOREES1X_S1Z_S1Z_EEEvvEEEEvNT_6ParamsE:
        .type           _ZN7cutlass13device_kernelINS_4gemm6kernel13GemmUniversalIN4cute5tupleIJiiiiEEENS1_10collective13CollectiveMmaINS1_35MainloopSm100TmaUmmaWarpSpecializedILi3ELi2ELi2ENS5_IJNS4_1CILi1EEESB_SB_EEEEENS5_IJNSA_ILi128EEENSA_ILi256EEESE_EEEaNS5_IJlSB_lEEEaSH_NS4_8TiledMMAINS4_8MMA_AtomIJNS4_15SM100_MMA_S8_SSIaaiLi128ELi256ELNS4_4UMMA5MajorE0ELSM_0ELNSL_8SaturateE0EEEEEENS4_6LayoutISC_NS5_IJNSA_ILi0EEESR_SR_EEEEENS5_IJNS4_10UnderscoreESU_SU_EEEEENS4_13SM90_TMA_LOADENS4_14ComposedLayoutINS4_7SwizzleILi3ELi4ELi3EEENS4_18smem_ptr_flag_bitsILi8EEENSQ_INS5_IJNSA_ILi8EEESE_EEENS5_IJSE_SB_EEEEEEEvNS4_8identityESX_S17_vS18_EENS_8epilogue10collective18CollectiveEpilogueINS1A_23Sm100TmaWarpSpecializedILi4ELi2ELi64ELb0ELb0EEEJSG_NS5_IJNSQ_ISE_SB_EENSQ_INSA_ILi64EEESB_EEEEEaSH_aSH_NS1A_6fusion15FusionCallbacksIS1E_NS1J_17LinearCombinationIaiaiLNS_15FloatRoundStyleE2EEESG_S1I_JEEENS4_5SM1004TMEM4LOAD26SM100_TMEM_LOAD_32dp32b64xESX_NSY_INSZ_ILi2ELi4ELi3EEES12_NSQ_INS5_IJS13_S1G_EEENS5_IJS1G_SB_EEEEEEENS4_39AutoVectorizingCopyWithAssumedAlignmentILi128EEENS4_14SM90_TMA_STOREES1X_S1Z_S1Z_EEEvvEEEEvNT_6ParamsE,@function
        .size           _ZN7cutlass13device_kernelINS_4gemm6kernel13GemmUniversalIN4cute5tupleIJiiiiEEENS1_10collective13CollectiveMmaINS1_35MainloopSm100TmaUmmaWarpSpecializedILi3ELi2ELi2ENS5_IJNS4_1CILi1EEESB_SB_EEEEENS5_IJNSA_ILi128EEENSA_ILi256EEESE_EEEaNS5_IJlSB_lEEEaSH_NS4_8TiledMMAINS4_8MMA_AtomIJNS4_15SM100_MMA_S8_SSIaaiLi128ELi256ELNS4_4UMMA5MajorE0ELSM_0ELNSL_8SaturateE0EEEEEENS4_6LayoutISC_NS5_IJNSA_ILi0EEESR_SR_EEEEENS5_IJNS4_10UnderscoreESU_SU_EEEEENS4_13SM90_TMA_LOADENS4_14ComposedLayoutINS4_7SwizzleILi3ELi4ELi3EEENS4_18smem_ptr_flag_bitsILi8EEENSQ_INS5_IJNSA_ILi8EEESE_EEENS5_IJSE_SB_EEEEEEEvNS4_8identityESX_S17_vS18_EENS_8epilogue10collective18CollectiveEpilogueINS1A_23Sm100TmaWarpSpecializedILi4ELi2ELi64ELb0ELb0EEEJSG_NS5_IJNSQ_ISE_SB_EENSQ_INSA_ILi64EEESB_EEEEEaSH_aSH_NS1A_6fusion15FusionCallbacksIS1E_NS1J_17LinearCombinationIaiaiLNS_15FloatRoundStyleE2EEESG_S1I_JEEENS4_5SM1004TMEM4LOAD26SM100_TMEM_LOAD_32dp32b64xESX_NSY_INSZ_ILi2ELi4ELi3EEES12_NSQ_INS5_IJS13_S1G_EEENS5_IJS1G_SB_EEEEEEENS4_39AutoVectorizingCopyWithAssumedAlignmentILi128EEENS4_14SM90_TMA_STOREES1X_S1Z_S1Z_EEEvvEEEEvNT_6ParamsE,(.L_x_161 - _ZN7cutlass13device_kernelINS_4gemm6kernel13GemmUniversalIN4cute5tupleIJiiiiEEENS1_10collective13CollectiveMmaINS1_35MainloopSm100TmaUmmaWarpSpecializedILi3ELi2ELi2ENS5_IJNS4_1CILi1EEESB_SB_EEEEENS5_IJNSA_ILi128EEENSA_ILi256EEESE_EEEaNS5_IJlSB_lEEEaSH_NS4_8TiledMMAINS4_8MMA_AtomIJNS4_15SM100_MMA_S8_SSIaaiLi128ELi256ELNS4_4UMMA5MajorE0ELSM_0ELNSL_8SaturateE0EEEEEENS4_6LayoutISC_NS5_IJNSA_ILi0EEESR_SR_EEEEENS5_IJNS4_10UnderscoreESU_SU_EEEEENS4_13SM90_TMA_LOADENS4_14ComposedLayoutINS4_7SwizzleILi3ELi4ELi3EEENS4_18smem_ptr_flag_bitsILi8EEENSQ_INS5_IJNSA_ILi8EEESE_EEENS5_IJSE_SB_EEEEEEEvNS4_8identityESX_S17_vS18_EENS_8epilogue10collective18CollectiveEpilogueINS1A_23Sm100TmaWarpSpecializedILi4ELi2ELi64ELb0ELb0EEEJSG_NS5_IJNSQ_ISE_SB_EENSQ_INSA_ILi64EEESB_EEEEEaSH_aSH_NS1A_6fusion15FusionCallbacksIS1E_NS1J_17LinearCombinationIaiaiLNS_15FloatRoundStyleE2EEESG_S1I_JEEENS4_5SM1004TMEM4LOAD26SM100_TMEM_LOAD_32dp32b64xESX_NSY_INSZ_ILi2ELi4ELi3EEES12_NSQ_INS5_IJS13_S1G_EEENS5_IJS1G_SB_EEEEEEENS4_39AutoVectorizingCopyWithAssumedAlignmentILi128EEENS4_14SM90_TMA_STOREES1X_S1Z_S1Z_EEEvvEEEEvNT_6ParamsE)
        .other          _ZN7cutlass13device_kernelINS_4gemm6kernel13GemmUniversalIN4cute5tupleIJiiiiEEENS1_10collective13CollectiveMmaINS1_35MainloopSm100TmaUmmaWarpSpecializedILi3ELi2ELi2ENS5_IJNS4_1CILi1EEESB_SB_EEEEENS5_IJNSA_ILi128EEENSA_ILi256EEESE_EEEaNS5_IJlSB_lEEEaSH_NS4_8TiledMMAINS4_8MMA_AtomIJNS4_15SM100_MMA_S8_SSIaaiLi128ELi256ELNS4_4UMMA5MajorE0ELSM_0ELNSL_8SaturateE0EEEEEENS4_6LayoutISC_NS5_IJNSA_ILi0EEESR_SR_EEEEENS5_IJNS4_10UnderscoreESU_SU_EEEEENS4_13SM90_TMA_LOADENS4_14ComposedLayoutINS4_7SwizzleILi3ELi4ELi3EEENS4_18smem_ptr_flag_bitsILi8EEENSQ_INS5_IJNSA_ILi8EEESE_EEENS5_IJSE_SB_EEEEEEEvNS4_8identityESX_S17_vS18_EENS_8epilogue10collective18CollectiveEpilogueINS1A_23Sm100TmaWarpSpecializedILi4ELi2ELi64ELb0ELb0EEEJSG_NS5_IJNSQ_ISE_SB_EENSQ_INSA_ILi64EEESB_EEEEEaSH_aSH_NS1A_6fusion15FusionCallbacksIS1E_NS1J_17LinearCombinationIaiaiLNS_15FloatRoundStyleE2EEESG_S1I_JEEENS4_5SM1004TMEM4LOAD26SM100_TMEM_LOAD_32dp32b64xESX_NSY_INSZ_ILi2ELi4ELi3EEES12_NSQ_INS5_IJS13_S1G_EEENS5_IJS1G_SB_EEEEEEENS4_39AutoVectorizingCopyWithAssumedAlignmentILi128EEENS4_14SM90_TMA_STOREES1X_S1Z_S1Z_EEEvvEEEEvNT_6ParamsE,@"STO_CUDA_ENTRY STV_DEFAULT"
_ZN7cutlass13device_kernelINS_4gemm6kernel13GemmUniversalIN4cute5tupleIJiiiiEEENS1_10collective13CollectiveMmaINS1_35MainloopSm100TmaUmmaWarpSpecializedILi3ELi2ELi2ENS5_IJNS4_1CILi1EEESB_SB_EEEEENS5_IJNSA_ILi128EEENSA_ILi256EEESE_EEEaNS5_IJlSB_lEEEaSH_NS4_8TiledMMAINS4_8MMA_AtomIJNS4_15SM100_MMA_S8_SSIaaiLi128ELi256ELNS4_4UMMA5MajorE0ELSM_0ELNSL_8SaturateE0EEEEEENS4_6LayoutISC_NS5_IJNSA_ILi0EEESR_SR_EEEEENS5_IJNS4_10UnderscoreESU_SU_EEEEENS4_13SM90_TMA_LOADENS4_14ComposedLayoutINS4_7SwizzleILi3ELi4ELi3EEENS4_18smem_ptr_flag_bitsILi8EEENSQ_INS5_IJNSA_ILi8EEESE_EEENS5_IJSE_SB_EEEEEEEvNS4_8identityESX_S17_vS18_EENS_8epilogue10collective18CollectiveEpilogueINS1A_23Sm100TmaWarpSpecializedILi4ELi2ELi64ELb0ELb0EEEJSG_NS5_IJNSQ_ISE_SB_EENSQ_INSA_ILi64EEESB_EEEEEaSH_aSH_NS1A_6fusion15FusionCallbacksIS1E_NS1J_17LinearCombinationIaiaiLNS_15FloatRoundStyleE2EEESG_S1I_JEEENS4_5SM1004TMEM4LOAD26SM100_TMEM_LOAD_32dp32b64xESX_NSY_INSZ_ILi2ELi4ELi3EEES12_NSQ_INS5_IJS13_S1G_EEENS5_IJS1G_SB_EEEEEEENS4_39AutoVectorizingCopyWithAssumedAlignmentILi128EEENS4_14SM90_TMA_STOREES1X_S1Z_S1Z_EEEvvEEEEvNT_6ParamsE:
[----:B------:R-:W1:Y:S01]  /*0000*/  LDC R1, c[0x0][0x37c] ;  /* 0x0000df00ff017b82 */ /* 0x000e620000000800 */
[----:B------:R-:W2:Y:S01]  /*0010*/  S2R R167, SR_TID.X ;  /* 0x0000000000a77919 */ /* 0x000ea20000002100 */
[----:B------:R-:W3:Y:S01]  /*0020*/  LDCU.64 UR4, c[0x0][0x890] ;  /* 0x00011200ff0477ac */ /* 0x000ee20008000a00 */
[----:B------:R-:W-:Y:S02]  /*0030*/  PRMT R151, RZ, 0x7610, R151 ;  /* 0x00007610ff977816 */ /* 0x000fe40000000097 */
[----:B------:R-:W-:Y:S01]  /*0040*/  ELECT P5, URZ, PT ;  /* 0x0000000000ff782f */ /* 0x000fe200038a0000 */
[----:B------:R-:W4:Y:S01]  /*0050*/  LDCU.64 UR46, c[0x0][0x358] ;  /* 0x00006b00ff2e77ac */ /* 0x000f220008000a00 */
[----:B---3--:R-:W-:-:S04]  /*0060*/  UISETP.NE.U32.AND UP0, UPT, UR4, URZ, UPT ;  /* 0x000000ff0400728c */ /* 0x008fc8000bf05070 */
[----:B------:R-:W-:Y:S01]  /*0070*/  UISETP.NE.AND.EX UP0, UPT, UR5, URZ, UPT, UP0 ;  /* 0x000000ff0500728c */ /* 0x000fe2000bf05300 */
[----:B--2---:R-:W-:-:S05]  /*0080*/  SHF.R.U32.HI R154, RZ, 0x5, R167 ;  /* 0x00000005ff9a7819 */ /* 0x004fca00000116a7 */
[----:B------:R-:W2:Y:S02]  /*0090*/  SHFL.IDX PT, R0, R154, RZ, 0x1f ;  /* 0x00001fff9a007589 */ /* 0x000ea400000e0000 */
[----:B--2---:R-:W-:Y:S01]  /*00a0*/  R2UR UR8, R0 ;  /* 0x00000000000872ca */ /* 0x004fe200000e0000 */
[----:B-1--4-:R-:W-:-:S14]  /*00b0*/  BRA.U UP0, `(.L_x_0) ;  /* 0x00000001002c7547 */ /* 0x012fdc000b800000 */
[----:B------:R-:W1:Y:S02]  /*00c0*/  LDCU.64 UR6, c[0x0][0x888] ;  /* 0x00011100ff0677ac */ /* 0x000e640008000a00 */
[----:B-1----:R-:W-:-:S04]  /*00d0*/  UISETP.NE.U32.AND UP0, UPT, UR6, URZ, UPT ;  /* 0x000000ff0600728c */ /* 0x002fc8000bf05070 */
[----:B------:R-:W-:-:S09]  /*00e0*/  UISETP.NE.AND.EX UP0, UPT, UR7, URZ, UPT, UP0 ;  /* 0x000000ff0700728c */ /* 0x000fd2000bf05300 */
[----:B------:R-:W-:Y:S05]  /*00f0*/  BRA.U !UP0, `(.L_x_1) ;  /* 0x0000000108107547 */ /* 0x000fea000b800000 */
[----:B------:R-:W1:Y:S02]  /*0100*/  LDC.64 R82, c[0x0][0x888] ;  /* 0x00022200ff527b82 */ /* 0x000e640000000a00 */
[----:B-1----:R1:W5:Y:S01]  /*0110*/  LDG.E R82, desc[UR46][R82.64] ;  /* 0x0000002e52527981 */ /* 0x002362000c1e1900 */
[----:B------:R-:W-:Y:S01]  /*0120*/  HFMA2 R151, -RZ, RZ, 0, 5.9604644775390625e-08 ;  /* 0x00000001ff977431 */ /* 0x000fe200000001ff */
[----:B------:R-:W-:Y:S05]  /*0130*/  BRA `(.L_x_0) ;  /* 0x00000000000c7947 */ /* 0x000fea0003800000 */
.L_x_1:
[----:B------:R-:W1:Y:S01]  /*0140*/  LDCU UR6, c[0x0][0x880] ;  /* 0x00011000ff0677ac */ /* 0x000e620008000800 */
[----:B------:R-:W-:Y:S01]  /*0150*/  HFMA2 R151, -RZ, RZ, 0, 5.9604644775390625e-08 ;  /* 0x00000001ff977431 */ /* 0x000fe200000001ff */
[----:B-1----:R-:W-:-:S07]  /*0160*/  MOV R82, UR6 ;  /* 0x0000000600527c02 */ /* 0x002fce0008000f00 */
.L_x_0:
[----:B------:R-:W2:Y:S02]  /*0170*/  LDCU.64 UR6, c[0x0][0x8b0] ;  /* 0x00011600ff0677ac */ /* 0x000ea40008000a00 */
[----:B--2---:R-:W-:-:S04]  /*0180*/  UISETP.NE.U32.AND UP0, UPT, UR6, URZ, UPT ;  /* 0x000000ff0600728c */ /* 0x004fc8000bf05070 */
[----:B------:R-:W-:-:S09]  /*0190*/  UISETP.NE.AND.EX UP0, UPT, UR7, URZ, UPT, UP0 ;  /* 0x000000ff0700728c */ /* 0x000fd2000bf05300 */
[----:B------:R-:W-:Y:S05]  /*01a0*/  BRA.U UP0, `(.L_x_2) ;  /* 0x0000000100247547 */ /* 0x000fea000b800000 */
[----:B------:R-:W2:Y:S02]  /*01b0*/  LDCU.64 UR6, c[0x0][0x8a8] ;  /* 0x00011500ff0677ac */ /* 0x000ea40008000a00 */
[----:B--2---:R-:W-:-:S04]  /*01c0*/  UISETP.NE.U32.AND UP0, UPT, UR6, URZ, UPT ;  /* 0x000000ff0600728c */ /* 0x004fc8000bf05070 */
[----:B------:R-:W-:-:S09]  /*01d0*/  UISETP.NE.AND.EX UP0, UPT, UR7, URZ, UPT, UP0 ;  /* 0x000000ff0700728c */ /* 0x000fd2000bf05300 */
[----:B------:R-:W-:Y:S05]  /*01e0*/  BRA.U !UP0, `(.L_x_3) ;  /* 0x00000001080c7547 */ /* 0x000fea000b800000 */
[----:B------:R-:W2:Y:S02]  /*01f0*/  LDC.64 R78, c[0x0][0x8a8] ;  /* 0x00022a00ff4e7b82 */ /* 0x000ea40000000a00 */
[----:B--2---:R2:W5:Y:S01]  /*0200*/  LDG.E R78, desc[UR46][R78.64] ;  /* 0x0000002e4e4e7981 */ /* 0x004562000c1e1900 */
[----:B------:R-:W-:Y:S05]  /*0210*/  BRA `(.L_x_2) ;  /* 0x0000000000087947 */ /* 0x000fea0003800000 */
.L_x_3:
[----:B------:R-:W2:Y:S02]  /*0220*/  LDCU UR6, c[0x0][0x8a0] ;  /* 0x00011400ff0677ac */ /* 0x000ea40008000800 */
[----:B--2---:R-:W-:Y:S02]  /*0230*/  MOV R78, UR6 ;  /* 0x00000006004e7c02 */ /* 0x004fe40008000f00 */
.L_x_2:
[----:B------:R-:W-:Y:S01]  /*0240*/  IMAD.U32 R0, RZ, RZ, UR8 ;  /* 0x00000008ff007e24 */ /* 0x000fe2000f8e00ff */
[----:B------:R-:W-:Y:S04]  /*0250*/  BSSY.RECONVERGENT B0, `(.L_x_4) ;  /* 0x000000c000007945 */ /* 0x000fe80003800200 */
[C---:B------:R-:W-:Y:S02]  /*0260*/  ISETP.NE.OR P1, PT, R0.reuse, 0x1, !P5 ;  /* 0x000000010000780c */ /* 0x040fe40006f25670 */
[----:B------:R-:W-:-:S11]  /*0270*/  ISETP.NE.OR P0, PT, R0, 0x3, !P5 ;  /* 0x000000030000780c */ /* 0x000fd60006f05670 */
[----:B------:R-:W-:Y:S05]  /*0280*/  @P1 BRA `(.L_x_5) ;  /* 0x0000000000201947 */ /* 0x000fea0003800000 */
[----:B------:R-:W3:Y:S02]  /*0290*/  LDCU.64 UR6, c[0x0][0x348] ;  /* 0x00006900ff0677ac */ /* 0x000ee40008000a00 */
[----:B---3--:R-:W-:Y:S02]  /*02a0*/  UIADD3 UR10, UP1, UPT, UR6, 0x80, URZ ;  /* 0x00000080060a7890 */ /* 0x008fe4000ff3e0ff */
[----:B------:R-:W-:Y:S02]  /*02b0*/  UIADD3 UR6, UP0, UPT, UR6, 0x180, URZ ;  /* 0x0000018006067890 */ /* 0x000fe4000ff1e0ff */
[----:B------:R-:W-:Y:S02]  /*02c0*/  UIADD3.X UR11, UPT, UPT, URZ, UR7, URZ, UP1, !UPT ;  /* 0x00000007ff0b7290 */ /* 0x000fe40008ffe4ff */
[----:B------:R-:W-:-:S07]  /*02d0*/  UIADD3.X UR7, UPT, UPT, URZ, UR7, URZ, UP0, !UPT ;  /* 0x00000007ff077290 */ /* 0x000fce00087fe4ff */
[----:B------:R3:W-:Y:S02]  /*02e0*/  UTMACCTL.PF [UR10] ;  /* 0x000000000a0079b9 */ /* 0x0007e40008040000 */
[----:B------:R3:W-:Y:S02]  /*02f0*/  UTMACCTL.PF [UR6] ;  /* 0x00000000060079b9 */ /* 0x0007e40008040000 */
[----:B---3--:R-:W-:Y:S01]  /*0300*/  NOP ;  /* 0x0000000000007918 */ /* 0x008fe20000000000 */
.L_x_5:
[----:B------:R-:W-:Y:S05]  /*0310*/  BSYNC.RECONVERGENT B0 ;  /* 0x0000000000007941 */ /* 0x000fea0003800200 */
.L_x_4:
[----:B------:R-:W-:Y:S04]  /*0320*/  BSSY.RECONVERGENT B0, `(.L_x_6) ;  /* 0x000000a000007945 */ /* 0x000fe80003800200 */
        /* <DEDUP_REMOVED lines=9> */
.L_x_7:
[----:B------:R-:W-:Y:S05]  /*03c0*/  BSYNC.RECONVERGENT B0 ;  /* 0x0000000000007941 */ /* 0x000fea0003800200 */
.L_x_6:
[----:B------:R-:W3:Y:S01]  /*03d0*/  LDCU.64 UR6, c[0x0][0x888] ;  /* 0x00011100ff0677ac */ /* 0x000ee20008000a00 */
[----:B------:R-:W-:Y:S02]  /*03e0*/  UISETP.EQ.U32.AND UP1, UPT, UR4, URZ, UPT ;  /* 0x000000ff0400728c */ /* 0x000fe4000bf22070 */
[----:B------:R-:W-:Y:S02]  /*03f0*/  UPLOP3.LUT UP2, UPT, UPT, UPT, UPT, 0x80, 0x8 ;  /* 0x000000000008789c */ /* 0x000fe40003f4f070 */
[----:B---3--:R-:W-:-:S04]  /*0400*/  UISETP.NE.U32.AND UP0, UPT, UR6, URZ, UPT ;  /* 0x000000ff0600728c */ /* 0x008fc8000bf05070 */
[----:B------:R-:W-:-:S04]  /*0410*/  UISETP.NE.AND.EX UP0, UPT, UR7, URZ, UPT, UP0 ;  /* 0x000000ff0700728c */ /* 0x000fc8000bf05300 */
[----:B------:R-:W-:-:S04]  /*0420*/  UISETP.EQ.OR.EX UP3, UPT, UR5, URZ, !UP0, UP1 ;  /* 0x000000ff0500728c */ /* 0x000fc8000c762710 */
[----:B------:R-:W-:-:S05]  /*0430*/  UP2UR UR50, UPR, URZ, 0x8 ;  /* 0x00000008ff327883 */ /* 0x000fca0008000000 */
[----:B------:R-:W-:Y:S07]  /*0440*/  BRA.U !UP3, `(.L_x_8) ;  /* 0x000000010b207547 */ /* 0x000fee000b800000 */
[----:B-----5:R-:W-:Y:S01]  /*0450*/  R2UR UR6, R82 ;  /* 0x00000000520672ca */ /* 0x020fe200000e0000 */
[----:B------:R-:W-:Y:S02]  /*0460*/  UISETP.NE.U32.AND UP2, UPT, UR4, URZ, UPT ;  /* 0x000000ff0400728c */ /* 0x000fe4000bf45070 */
[----:B------:R-:W-:Y:S02]  /*0470*/  USEL UR4, URZ, 0xffffffff, UP0 ;  /* 0xffffffffff047887 */ /* 0x000fe40008000000 */
[----:B------:R-:W-:-:S08]  /*0480*/  UISETP.NE.AND.EX UP2, UPT, UR5, URZ, UPT, UP2 ;  /* 0x000000ff0500728c */ /* 0x000fd0000bf45320 */
[----:B------:R-:W-:-:S04]  /*0490*/  UISETP.NE.AND UP1, UPT, UR6, URZ, UPT ;  /* 0x000000ff0600728c */ /* 0x000fc8000bf25270 */
[----:B------:R-:W-:-:S04]  /*04a0*/  @!UP2 USEL UR4, URZ, 0xffffffff, UP1 ;  /* 0xffffffffff04a887 */ /* 0x000fc80008800000 */
[----:B------:R-:W-:-:S04]  /*04b0*/  ULOP3.LUT UR4, UR4, 0x1, URZ, 0xc0, !UPT ;  /* 0x0000000104047892 */ /* 0x000fc8000f8ec0ff */
[----:B------:R-:W-:-:S11]  /*04c0*/  UISETP.NE.U32.AND UP2, UPT, UR4, 0x1, UPT ;  /* 0x000000010400788c */ /* 0x000fd6000bf45070 */
.L_x_8:
[----:B------:R-:W3:Y:S01]  /*04d0*/  SHFL.IDX PT, R2, R154, RZ, 0x1f ;  /* 0x00001fff9a027589 */ /* 0x000ee200000e0000 */
[----:B------:R-:W-:-:S04]  /*04e0*/  UISETP.NE.AND UP1, UPT, UR8, 0x2, UPT ;  /* 0x000000020800788c */ /* 0x000fc8000bf25270 */
[----:B------:R-:W-:Y:S01]  /*04f0*/  USEL UR6, URZ, 0x1, UP1 ;  /* 0x00000001ff067887 */ /* 0x000fe20008800000 */
[----:B---3--:R-:W-:-:S13]  /*0500*/  ISETP.NE.AND P0, PT, R2, RZ, PT ;  /* 0x000000ff0200720c */ /* 0x008fda0003f05270 */
[----:B------:R-:W-:Y:S05]  /*0510*/  @P0 BRA `(.L_x_9) ;  /* 0x0000000000400947 */ /* 0x000fea0003800000 */
[----:B------:R-:W3:Y:S01]  /*0520*/  S2UR UR5, SR_CgaCtaId ;  /* 0x00000000000579c3 */ /* 0x000ee20000008800 */
[----:B------:R-:W-:Y:S01]  /*0530*/  UMOV UR7, 0x400 ;  /* 0x0000040000077882 */ /* 0x000fe20000000000 */
[----:B------:R-:W-:Y:S01]  /*0540*/  UMOV UR4, 0x1 ;  /* 0x0000000100047882 */ /* 0x000fe20000000000 */
[----:B------:R-:W-:Y:S01]  /*0550*/  ELECT P0, URZ, PT ;  /* 0x0000000000ff782f */ /* 0x000fe20003800000 */
[----:B------:R-:W-:-:S04]  /*0560*/  UIADD3 UR10, UPT, UPT, -UR4, 0x100000, URZ ;  /* 0x00100000040a7890 */ /* 0x000fc8000fffe1ff */
[----:B------:R-:W-:Y:S02]  /*0570*/  USHF.L.U32 UR11, UR10, 0xb, URZ ;  /* 0x0000000b0a0b7899 */ /* 0x000fe400080006ff */
[----:B------:R-:W-:Y:S02]  /*0580*/  USHF.L.U32 UR10, UR10, 0x1, URZ ;  /* 0x000000010a0a7899 */ /* 0x000fe400080006ff */
[----:B---3--:R-:W-:Y:S01]  /*0590*/  ULEA UR5, UR5, UR7, 0x18 ;  /* 0x0000000705057291 */ /* 0x008fe2000f8ec0ff */
[----:B------:R-:W3:Y:S11]  /*05a0*/  FENCE.VIEW.ASYNC.S ;  /* 0x00000000000073c6 */ /* 0x000ef60000000000 */
[----:B---3--:R3:W4:Y:S01]  /*05b0*/  SYNCS.EXCH.64 URZ, [UR5], UR10 ;  /* 0x0000000a05ff75b2 */ /* 0x0087220008000100 */
[----:B------:R3:W1:Y:S01]  /*05c0*/  SYNCS.EXCH.64 URZ, [UR5+0x18], UR10 ;  /* 0x0000180a05ff75b2 */ /* 0x0006620008000100 */
[----:B------:R3:W1:Y:S01]  /*05d0*/  SYNCS.EXCH.64 URZ, [UR5+0x8], UR10 ;  /* 0x0000080a05ff75b2 */ /* 0x0006620008000100 */
[----:B------:R3:W1:Y:S01]  /*05e0*/  SYNCS.EXCH.64 URZ, [UR5+0x20], UR10 ;  /* 0x0000200a05ff75b2 */ /* 0x0006620008000100 */
[----:B------:R3:W1:Y:S01]  /*05f0*/  SYNCS.EXCH.64 URZ, [UR5+0x10], UR10 ;  /* 0x0000100a05ff75b2 */ /* 0x0006620008000100 */
[----:B------:R3:W1:Y:S01]  /*0600*/  SYNCS.EXCH.64 URZ, [UR5+0x28], UR10 ;  /* 0x0000280a05ff75b2 */ /* 0x0006620008000100 */
[----:B------:R-:W-:Y:S01]  /*0610*/  NOP ;  /* 0x0000000000007918 */ /* 0x000fe20000000000 */
.L_x_9:
[----:B------:R-:W2:Y:S01]  /*0620*/  SHFL.IDX PT, R2, R154, RZ, 0x1f ;  /* 0x00001fff9a027589 */ /* 0x000ea200000e0000 */
[----:B------:R-:W-:Y:S01]  /*0630*/  NOP ;  /* 0x0000000000007918 */ /* 0x000fe20000000000 */
[----:B--2---:R-:W-:-:S13]  /*0640*/  ISETP.NE.AND P0, PT, R2, 0x1, PT ;  /* 0x000000010200780c */ /* 0x004fda0003f05270 */
[----:B------:R-:W-:Y:S05]  /*0650*/  @P0 BRA `(.L_x_10) ;  /* 0x0000000000580947 */ /* 0x000fea0003800000 */
[----:B------:R-:W2:Y:S01]  /*0660*/  S2UR UR7, SR_CgaCtaId ;  /* 0x00000000000779c3 */ /* 0x000ea20000008800 */
[----:B------:R-:W-:Y:S01]  /*0670*/  UMOV UR9, 0x400 ;  /* 0x0000040000097882 */ /* 0x000fe20000000000 */
[----:B---3--:R-:W-:Y:S01]  /*0680*/  UMOV UR5, 0x20 ;  /* 0x0000002000057882 */ /* 0x008fe20000000000 */
[----:B------:R-:W-:Y:S01]  /*0690*/  UMOV UR4, 0x80 ;  /* 0x0000008000047882 */ /* 0x000fe20000000000 */
[----:B------:R-:W-:-:S04]  /*06a0*/  UIADD3 UR10, UPT, UPT, -UR5, 0x100000, URZ ;  /* 0x00100000050a7890 */ /* 0x000fc8000fffe1ff */
[----:B------:R-:W-:Y:S02]  /*06b0*/  USHF.L.U32 UR11, UR10, 0xb, URZ ;  /* 0x0000000b0a0b7899 */ /* 0x000fe400080006ff */
[----:B------:R-:W-:Y:S02]  /*06c0*/  USHF.L.U32 UR10, UR10, 0x1, URZ ;  /* 0x000000010a0a7899 */ /* 0x000fe400080006ff */
[----:B------:R-:W-:-:S04]  /*06d0*/  UIADD3 UR4, UPT, UPT, -UR4, 0x100000, URZ ;  /* 0x0010000004047890 */ /* 0x000fc8000fffe1ff */
[----:B------:R-:W-:Y:S02]  /*06e0*/  USHF.L.U32 UR5, UR4, 0xb, URZ ;  /* 0x0000000b04057899 */ /* 0x000fe400080006ff */
[----:B------:R-:W-:Y:S01]  /*06f0*/  USHF.L.U32 UR4, UR4, 0x1, URZ ;  /* 0x0000000104047899 */ /* 0x000fe200080006ff */
[----:B------:R-:W-:Y:S01]  /*0700*/  ELECT P0, URZ, PT ;  /* 0x0000000000ff782f */ /* 0x000fe20003800000 */
[----:B--2---:R-:W-:Y:S01]  /*0710*/  ULEA UR7, UR7, UR9, 0x18 ;  /* 0x0000000907077291 */ /* 0x004fe2000f8ec0ff */
[----:B------:R-:W2:Y:S11]  /*0720*/  FENCE.VIEW.ASYNC.S ;  /* 0x00000000000073c6 */ /* 0x000eb60000000000 */
[----:B--2---:R2:W3:Y:S01]  /*0730*/  SYNCS.EXCH.64 URZ, [UR7+0x30], UR10 ;  /* 0x0000300a07ff75b2 */ /* 0x0044e20008000100 */
[----:B------:R2:W1:Y:S01]  /*0740*/  SYNCS.EXCH.64 URZ, [UR7+0x50], UR4 ;  /* 0x0000500407ff75b2 */ /* 0x0004620008000100 */
[----:B------:R2:W1:Y:S01]  /*0750*/  SYNCS.EXCH.64 URZ, [UR7+0x38], UR10 ;  /* 0x0000380a07ff75b2 */ /* 0x0004620008000100 */
[----:B------:R2:W1:Y:S01]  /*0760*/  SYNCS.EXCH.64 URZ, [UR7+0x58], UR4 ;  /* 0x0000580407ff75b2 */ /* 0x0004620008000100 */
[----:B------:R2:W1:Y:S01]  /*0770*/  SYNCS.EXCH.64 URZ, [UR7+0x40], UR10 ;  /* 0x0000400a07ff75b2 */ /* 0x0004620008000100 */
[----:B------:R2:W1:Y:S01]  /*0780*/  SYNCS.EXCH.64 URZ, [UR7+0x60], UR4 ;  /* 0x0000600407ff75b2 */ /* 0x0004620008000100 */
[----:B------:R2:W1:Y:S01]  /*0790*/  SYNCS.EXCH.64 URZ, [UR7+0x48], UR10 ;  /* 0x0000480a07ff75b2 */ /* 0x0004620008000100 */
[----:B------:R2:W1:Y:S01]  /*07a0*/  SYNCS.EXCH.64 URZ, [UR7+0x68], UR4 ;  /* 0x0000680407ff75b2 */ /* 0x0004620008000100 */
[----:B------:R-:W-:Y:S01]  /*07b0*/  NOP ;  /* 0x0000000000007918 */ /* 0x000fe20000000000 */
.L_x_10:
[----:B------:R-:W4:Y:S01]  /*07c0*/  SHFL.IDX PT, R2, R154, RZ, 0x1f ;  /* 0x00001fff9a027589 */ /* 0x000f2200000e0000 */
[----:B------:R-:W-:Y:S01]  /*07d0*/  NOP ;  /* 0x0000000000007918 */ /* 0x000fe20000000000 */
[----:B----4-:R-:W-:-:S13]  /*07e0*/  ISETP.NE.AND P0, PT, R2, 0x3, PT ;  /* 0x000000030200780c */ /* 0x010fda0003f05270 */
[----:B------:R-:W-:Y:S05]  /*07f0*/  @P0 BRA `(.L_x_11) ;  /* 0x0000000000300947 */ /* 0x000fea0003800000 */
[----:B--23--:R-:W2:Y:S01]  /*0800*/  S2UR UR5, SR_CgaCtaId ;  /* 0x00000000000579c3 */ /* 0x00cea20000008800 */
[----:B------:R-:W-:Y:S01]  /*0810*/  UMOV UR7, 0x400 ;  /* 0x0000040000077882 */ /* 0x000fe20000000000 */
[----:B------:R-:W-:Y:S01]  /*0820*/  UMOV UR4, 0x20 ;  /* 0x0000002000047882 */ /* 0x000fe20000000000 */
[----:B------:R-:W-:Y:S01]  /*0830*/  ELECT P0, URZ, PT ;  /* 0x0000000000ff782f */ /* 0x000fe20003800000 */
[----:B------:R-:W-:-:S04]  /*0840*/  UIADD3 UR10, UPT, UPT, -UR4, 0x100000, URZ ;  /* 0x00100000040a7890 */ /* 0x000fc8000fffe1ff */
[----:B------:R-:W-:Y:S02]  /*0850*/  USHF.L.U32 UR11, UR10, 0xb, URZ ;  /* 0x0000000b0a0b7899 */ /* 0x000fe400080006ff */
[----:B------:R-:W-:Y:S02]  /*0860*/  USHF.L.U32 UR10, UR10, 0x1, URZ ;  /* 0x000000010a0a7899 */ /* 0x000fe400080006ff */
[----:B--2---:R-:W-:Y:S01]  /*0870*/  ULEA UR5, UR5, UR7, 0x18 ;  /* 0x0000000705057291 */ /* 0x004fe2000f8ec0ff */
[----:B------:R-:W2:Y:S11]  /*0880*/  FENCE.VIEW.ASYNC.S ;  /* 0x00000000000073c6 */ /* 0x000eb60000000000 */
[----:B--2---:R4:W2:Y:S01]  /*0890*/  SYNCS.EXCH.64 URZ, [UR5+0x70], UR10 ;  /* 0x0000700a05ff75b2 */ /* 0x0048a20008000100 */
[----:B------:R4:W3:Y:S02]  /*08a0*/  SYNCS.EXCH.64 URZ, [UR5+0x78], UR10 ;  /* 0x0000780a05ff75b2 */ /* 0x0008e40008000100 */
[----:B----4-:R-:W-:Y:S01]  /*08b0*/  NOP ;  /* 0x0000000000007918 */ /* 0x010fe20000000000 */
.L_x_11:
[----:B------:R-:W4:Y:S01]  /*08c0*/  SHFL.IDX PT, R2, R154, RZ, 0x1f ;  /* 0x00001fff9a027589 */ /* 0x000f2200000e0000 */
[----:B------:R-:W-:Y:S01]  /*08d0*/  NOP ;  /* 0x0000000000007918 */ /* 0x000fe20000000000 */
[----:B----4-:R-:W-:-:S13]  /*08e0*/  ISETP.NE.AND P0, PT, R2, 0x4, PT ;  /* 0x000000040200780c */ /* 0x010fda0003f05270 */
[----:B------:R-:W-:Y:S05]  /*08f0*/  @P0 BRA `(.L_x_12) ;  /* 0x00000000004c0947 */ /* 0x000fea0003800000 */
[----:B--23--:R-:W2:Y:S01]  /*0900*/  S2UR UR5, SR_CgaCtaId ;  /* 0x00000000000579c3 */ /* 0x00cea20000008800 */
[----:B------:R-:W-:Y:S01]  /*0910*/  UMOV UR9, 0x100 ;  /* 0x0000010000097882 */ /* 0x000fe20000000000 */
[----:B------:R-:W-:Y:S01]  /*0920*/  UMOV UR7, 0x400 ;  /* 0x0000040000077882 */ /* 0x000fe20000000000 */
[----:B------:R-:W-:Y:S01]  /*0930*/  USEL UR9, UR9, 0xe0, UP2 ;  /* 0x000000e009097887 */ /* 0x000fe20009000000 */
[----:B------:R-:W-:Y:S01]  /*0940*/  UMOV UR4, 0x1 ;  /* 0x0000000100047882 */ /* 0x000fe20000000000 */
[----:B------:R-:W-:Y:S01]  /*0950*/  ELECT P0, URZ, PT ;  /* 0x0000000000ff782f */ /* 0x000fe20003800000 */
[----:B------:R-:W-:-:S04]  /*0960*/  UIADD3 UR10, UPT, UPT, -UR4, 0x100000, URZ ;  /* 0x00100000040a7890 */ /* 0x000fc8000fffe1ff */
[----:B------:R-:W-:Y:S02]  /*0970*/  USHF.L.U32 UR11, UR10, 0xb, URZ ;  /* 0x0000000b0a0b7899 */ /* 0x000fe400080006ff */
[----:B------:R-:W-:Y:S02]  /*0980*/  USHF.L.U32 UR10, UR10, 0x1, URZ ;  /* 0x000000010a0a7899 */ /* 0x000fe400080006ff */
[----:B------:R-:W-:-:S04]  /*0990*/  UIADD3 UR12, UPT, UPT, -UR9, 0x100000, URZ ;  /* 0x00100000090c7890 */ /* 0x000fc8000fffe1ff */
[----:B------:R-:W-:Y:S02]  /*09a0*/  USHF.L.U32 UR13, UR12, 0xb, URZ ;  /* 0x0000000b0c0d7899 */ /* 0x000fe400080006ff */
[----:B------:R-:W-:Y:S02]  /*09b0*/  USHF.L.U32 UR12, UR12, 0x1, URZ ;  /* 0x000000010c0c7899 */ /* 0x000fe400080006ff */
[----:B--2---:R-:W-:Y:S01]  /*09c0*/  ULEA UR5, UR5, UR7, 0x18 ;  /* 0x0000000705057291 */ /* 0x004fe2000f8ec0ff */
[----:B------:R-:W2:Y:S11]  /*09d0*/  FENCE.VIEW.ASYNC.S ;  /* 0x00000000000073c6 */ /* 0x000eb60000000000 */
[----:B--2---:R4:W2:Y:S01]  /*09e0*/  SYNCS.EXCH.64 URZ, [UR5+0x80], UR10 ;  /* 0x0000800a05ff75b2 */ /* 0x0048a20008000100 */
[----:B------:R4:W3:Y:S01]  /*09f0*/  SYNCS.EXCH.64 URZ, [UR5+0x90], UR12 ;  /* 0x0000900c05ff75b2 */ /* 0x0008e20008000100 */
[----:B------:R4:W1:Y:S01]  /*0a00*/  SYNCS.EXCH.64 URZ, [UR5+0x88], UR10 ;  /* 0x0000880a05ff75b2 */ /* 0x0008620008000100 */
[----:B------:R4:W1:Y:S02]  /*0a10*/  SYNCS.EXCH.64 URZ, [UR5+0x98], UR12 ;  /* 0x0000980c05ff75b2 */ /* 0x0008640008000100 */
[----:B----4-:R-:W-:Y:S01]  /*0a20*/  NOP ;  /* 0x0000000000007918 */ /* 0x010fe20000000000 */
.L_x_12:
[----:B------:R-:W4:Y:S01]  /*0a30*/  SHFL.IDX PT, R2, R154, RZ, 0x1f ;  /* 0x00001fff9a027589 */ /* 0x000f2200000e0000 */
[----:B------:R-:W-:Y:S01]  /*0a40*/  NOP ;  /* 0x0000000000007918 */ /* 0x000fe20000000000 */
[----:B----4-:R-:W-:-:S13]  /*0a50*/  ISETP.NE.AND P0, PT, R2, 0x5, PT ;  /* 0x000000050200780c */ /* 0x010fda0003f05270 */
[----:B------:R-:W-:Y:S05]  /*0a60*/  @P0 BRA `(.L_x_13) ;  /* 0x0000000000480947 */ /* 0x000fea0003800000 */
[----:B--2---:R-:W2:Y:S01]  /*0a70*/  S2UR UR7, SR_CgaCtaId ;  /* 0x00000000000779c3 */ /* 0x004ea20000008800 */
        /* <DEDUP_REMOVED lines=12> */
[----:B--2---:R4:W2:Y:S01]  /*0b40*/  SYNCS.EXCH.64 URZ, [UR7+0xa0], UR10 ;  /* 0x0000a00a07ff75b2 */ /* 0x0048a20008000100 */
[----:B------:R4:W3:Y:S01]  /*0b50*/  SYNCS.EXCH.64 URZ, [UR7+0xb0], UR4 ;  /* 0x0000b00407ff75b2 */ /* 0x0008e20008000100 */
[----:B------:R4:W1:Y:S01]  /*0b60*/  SYNCS.EXCH.64 URZ, [UR7+0xa8], UR10 ;  /* 0x0000a80a07ff75b2 */ /* 0x0008620008000100 */
[----:B------:R4:W1:Y:S02]  /*0b70*/  SYNCS.EXCH.64 URZ, [UR7+0xb8], UR4 ;  /* 0x0000b80407ff75b2 */ /* 0x0008640008000100 */
[----:B----4-:R-:W-:Y:S01]  /*0b80*/  NOP ;  /* 0x0000000000007918 */ /* 0x010fe20000000000 */
.L_x_13:
        /* <DEDUP_REMOVED lines=18> */
.L_x_14:
[----:B--23--:R-:W2:Y:S01]  /*0cb0*/  S2UR UR5, SR_CTAID.X ;  /* 0x00000000000579c3 */ /* 0x00cea20000002500 */
[----:B------:R-:W-:-:S05]  /*0cc0*/  CS2R.32 R152, SR_CgaSize ;  /* 0x0000000000987805 */ /* 0x000fca0000008a00 */
[----:B------:R-:W-:-:S05]  /*0cd0*/  IMAD R152, R152, -0xa0, RZ ;  /* 0xffffff6098987824 */ /* 0x000fca00078e02ff */
[----:B------:R-:W-:-:S14]  /*0ce0*/  R2UR UR9, R152 ;  /* 0x00000000980972ca */ /* 0x000fdc00000e0000 */
[----:B------:R-:W3:Y:S01]  /*0cf0*/  LDCU UR9, c[0x0][UR9+0x2b0] ;  /* 0x00005600090977ac */ /* 0x000ee20008000800 */
[----:B------:R-:W-:Y:S01]  /*0d00*/  NOP ;  /* 0x0000000000007918 */ /* 0x000fe20000000000 */
[----:B------:R-:W-:-:S05]  /*0d10*/  CS2R.32 R152, SR_CgaSize ;  /* 0x0000000000987805 */ /* 0x000fca0000008a00 */
[----:B------:R-:W-:-:S05]  /*0d20*/  IMAD R152, R152, -0xa0, RZ ;  /* 0xffffff6098987824 */ /* 0x000fca00078e02ff */
[----:B------:R-:W-:-:S14]  /*0d30*/  R2UR UR7, R152 ;  /* 0x00000000980772ca */ /* 0x000fdc00000e0000 */
[----:B------:R-:W4:Y:S01]  /*0d40*/  LDCU UR7, c[0x0][UR7+0x2b4] ;  /* 0x00005680070777ac */ /* 0x000f220008000800 */
[----:B------:R-:W1:Y:S08]  /*0d50*/  S2UR UR4, SR_CTAID.Y ;  /* 0x00000000000479c3 */ /* 0x000e700000002600 */
[----:B------:R-:W4:Y:S01]  /*0d60*/  LDC R9, c[0x0][0xb24] ;  /* 0x0002c900ff097b82 */ /* 0x000f220000000800 */
[----:B--2---:R-:W-:-:S02]  /*0d70*/  I2FP.F32.U32 R4, UR5 ;  /* 0x0000000500047c45 */ /* 0x004fc40008201000 */
[----:B------:R-:W-:-:S05]  /*0d80*/  CS2R.32 R5, SR_CgaSize ;  /* 0x0000000000057805 */ /* 0x000fca0000008a00 */
[----:B------:R-:W-:-:S06]  /*0d90*/  IMAD R5, R5, -0xa0, RZ ;  /* 0xffffff6005057824 */ /* 0x000fcc00078e02ff */
[----:B------:R-:W2:Y:S01]  /*0da0*/  LDC R5, c[0x0][R5+0x2a0] ;  /* 0x0000a80005057b82 */ /* 0x000ea20000000800 */
[----:B------:R-:W-:Y:S01]  /*0db0*/  MOV R21, UR5 ;  /* 0x0000000500157c02 */ /* 0x000fe20008000f00 */
[----:B---3--:R-:W-:Y:S01]  /*0dc0*/  FMUL R4, R4, UR9 ;  /* 0x0000000904047c20 */ /* 0x008fe20008400000 */
[----:B-1----:R-:W-:Y:S02]  /*0dd0*/  I2FP.F32.U32 R2, UR4 ;  /* 0x0000000400027c45 */ /* 0x002fe40008201000 */
[----:B------:R-:W-:-:S05]  /*0de0*/  CS2R.32 R3, SR_CgaSize ;  /* 0x0000000000037805 */ /* 0x000fca0000008a00 */
[----:B------:R-:W-:-:S06]  /*0df0*/  IMAD R3, R3, -0xa0, RZ ;  /* 0xffffff6003037824 */ /* 0x000fcc00078e02ff */
[----:B------:R-:W1:Y:S01]  /*0e00*/  LDC R3, c[0x0][R3+0x2a4] ;  /* 0x0000a90003037b82 */ /* 0x000e620000000800 */
[----:B------:R-:W3:Y:S01]  /*0e10*/  F2I.U32.TRUNC.NTZ R152, R4 ;  /* 0x0000000400987305 */ /* 0x000ee2000020f000 */
[----:B------:R-:W-:Y:S01]  /*0e20*/  MOV R20, UR4 ;  /* 0x0000000400147c02 */ /* 0x000fe20008000f00 */
[----:B----4-:R-:W-:-:S05]  /*0e30*/  FMUL R2, R2, UR7 ;  /* 0x0000000702027c20 */ /* 0x010fca0008400000 */
[----:B------:R-:W-:Y:S01]  /*0e40*/  BAR.SYNC.DEFER_BLOCKING 0x0 ;  /* 0x0000000000007b1d */ /* 0x000fe20000010000 */
[----:B------:R-:W-:-:S05]  /*0e50*/  ISETP.GE.AND P0, PT, R9, 0x1, PT ;  /* 0x000000010900780c */ /* 0x000fca0003f06270 */
[----:B------:R-:W4:Y:S02]  /*0e60*/  F2I.U32.TRUNC.NTZ R150, R2 ;  /* 0x0000000200967305 */ /* 0x000f24000020f000 */
[----:B------:R-:W1:Y:S01]  /*0e70*/  S2UR UR36, SR_CTAID.Z ;  /* 0x00000000002479c3 */ /* 0x000e620000002700 */
[----:B---3--:R-:W-:-:S05]  /*0e80*/  IADD3 R152, PT, PT, -R152, RZ, RZ ;  /* 0x000000ff98987210 */ /* 0x008fca0007ffe1ff */
[----:B--2---:R-:W-:Y:S01]  /*0e90*/  IMAD R152, R5, R152, UR5 ;  /* 0x0000000505987e24 */ /* 0x004fe2000f8e0298 */
[----:B----4-:R-:W-:-:S05]  /*0ea0*/  IADD3 R150, PT, PT, -R150, RZ, RZ ;  /* 0x000000ff96967210 */ /* 0x010fca0007ffe1ff */
[----:B-1----:R-:W-:Y:S01]  /*0eb0*/  IMAD R150, R3, R150, UR4 ;  /* 0x0000000403967e24 */ /* 0x002fe2000f8e0296 */
[----:B------:R-:W-:Y:S06]  /*0ec0*/  @!P0 BRA `(.L_x_15) ;  /* 0x0000000000b88947 */ /* 0x000fec0003800000 */
[----:B------:R-:W1:Y:S01]  /*0ed0*/  LDC.64 R4, c[0x0][0xb18] ;  /* 0x0002c600ff047b82 */ /* 0x000e620000000a00 */
[----:B------:R-:W-:-:S07]  /*0ee0*/  ISETP.NE.AND P0, PT, R9, 0x1, PT ;  /* 0x000000010900780c */ /* 0x000fce0003f05270 */
[----:B------:R-:W2:Y:S08]  /*0ef0*/  LDC R10, c[0x0][0xb0c] ;  /* 0x0002c300ff0a7b82 */ /* 0x000eb00000000800 */
[----:B------:R-:W3:Y:S08]  /*0f00*/  LDC R11, c[0x0][0x370] ;  /* 0x0000dc00ff0b7b82 */ /* 0x000ef00000000800 */
[----:B------:R-:W4:Y:S01]  /*0f10*/  LDC R12, c[0x0][0x374] ;  /* 0x0000dd00ff0c7b82 */ /* 0x000f220000000800 */
[----:B-1----:R-:W-:-:S07]  /*0f20*/  ISETP.NE.AND P1, PT, R4, 0x1, PT ;  /* 0x000000010400780c */ /* 0x002fce0003f25270 */
[----:B------:R-:W3:Y:S01]  /*0f30*/  LDC.64 R6, c[0x0][0xb10] ;  /* 0x0002c400ff067b82 */ /* 0x000ee20000000a00 */
[----:B--2---:R-:W-:-:S07]  /*0f40*/  ISETP.NE.AND P2, PT, R10, 0x1, PT ;  /* 0x000000010a00780c */ /* 0x004fce0003f45270 */
[----:B------:R-:W1:Y:S08]  /*0f50*/  LDC R8, c[0x0][0xb20] ;  /* 0x0002c800ff087b82 */ /* 0x000e700000000800 */
[----:B------:R-:W2:Y:S01]  /*0f60*/  LDC.64 R2, c[0x0][0xb28] ;  /* 0x0002ca00ff027b82 */ /* 0x000ea20000000a00 */
[----:B----4-:R-:W-:-:S04]  /*0f70*/  IMAD.HI.U32 R13, R12, R5, RZ ;  /* 0x000000050c0d7227 */ /* 0x010fc800078e00ff */
[----:B------:R-:W-:-:S04]  /*0f80*/  IMAD.HI.U32 R5, R20, R5, RZ ;  /* 0x0000000514057227 */ /* 0x000fc800078e00ff */
[----:B---3--:R-:W-:-:S04]  /*0f90*/  IMAD.HI.U32 R14, R11, R6, RZ ;  /* 0x000000060b0e7227 */ /* 0x008fc800078e00ff */
[C---:B------:R-:W-:Y:S01]  /*0fa0*/  IMAD.HI.U32 R16, R21.reuse, R6, RZ ;  /* 0x0000000615107227 */ /* 0x040fe200078e00ff */
[-C--:B------:R-:W-:Y:S02]  /*0fb0*/  @P2 SHF.R.U32.HI R11, RZ, R7.reuse, R14 ;  /* 0x00000007ff0b2219 */ /* 0x080fe4000001160e */
[-C--:B-1----:R-:W-:Y:S02]  /*0fc0*/  @P1 SHF.R.U32.HI R12, RZ, R8.reuse, R13 ;  /* 0x00000008ff0c1219 */ /* 0x082fe4000001160d */
[----:B------:R-:W-:Y:S02]  /*0fd0*/  SHF.R.U32.HI R5, RZ, R8, R5 ;  /* 0x00000008ff057219 */ /* 0x000fe40000011605 */
[----:B------:R-:W-:Y:S02]  /*0fe0*/  SHF.R.U32.HI R16, RZ, R7, R16 ;  /* 0x00000007ff107219 */ /* 0x000fe40000011610 */
[----:B------:R-:W-:Y:S01]  /*0ff0*/  SEL R5, R20, R5, !P1 ;  /* 0x0000000514057207 */ /* 0x000fe20004800000 */
[----:B--2---:R-:W-:Y:S01]  /*1000*/  IMAD.HI.U32 R14, R12, R2, RZ ;  /* 0x000000020c0e7227 */ /* 0x004fe200078e00ff */
[----:B------:R-:W-:-:S02]  /*1010*/  SEL R7, R21, R16, !P2 ;  /* 0x0000001015077207 */ /* 0x000fc40005000000 */
[----:B------:R-:W-:Y:S01]  /*1020*/  IADD3 R13, PT, PT, -R5, RZ, RZ ;  /* 0x000000ff050d7210 */ /* 0x000fe20007ffe1ff */
[----:B------:R-:W-:Y:S01]  /*1030*/  IMAD.HI.U32 R6, R11, R2, RZ ;  /* 0x000000020b067227 */ /* 0x000fe200078e00ff */
[----:B------:R-:W-:-:S03]  /*1040*/  @P0 SHF.R.U32.HI R12, RZ, R3, R14 ;  /* 0x00000003ff0c0219 */ /* 0x000fc6000001160e */
[----:B------:R-:W-:Y:S01]  /*1050*/  IMAD R13, R4, R13, R20 ;  /* 0x0000000d040d7224 */ /* 0x000fe200078e0214 */
[----:B------:R-:W-:Y:S01]  /*1060*/  @P0 SHF.R.U32.HI R11, RZ, R3, R6 ;  /* 0x00000003ff0b0219 */ /* 0x000fe20000011606 */
[----:B------:R-:W-:-:S04]  /*1070*/  IMAD R12, R12, R9, RZ ;  /* 0x000000090c0c7224 */ /* 0x000fc800078e02ff */
[----:B------:R-:W-:Y:S01]  /*1080*/  IMAD R6, R11, R9, RZ ;  /* 0x000000090b067224 */ /* 0x000fe200078e02ff */
[----:B------:R-:W-:-:S04]  /*1090*/  ISETP.GE.AND P1, PT, R5, R12, PT ;  /* 0x0000000c0500720c */ /* 0x000fc80003f26270 */
[----:B------:R-:W-:Y:S01]  /*10a0*/  ISETP.GE.OR P1, PT, R7, R6, P1 ;  /* 0x000000060700720c */ /* 0x000fe20000f26670 */
[----:B------:R-:W-:-:S05]  /*10b0*/  IMAD.HI.U32 R6, R5, R2, RZ ;  /* 0x0000000205067227 */ /* 0x000fca00078e00ff */
[----:B------:R-:W-:-:S04]  /*10c0*/  SHF.R.U32.HI R6, RZ, R3, R6 ;  /* 0x00000003ff067219 */ /* 0x000fc80000011606 */
[----:B------:R-:W-:-:S03]  /*10d0*/  SEL R6, R5, R6, !P0 ;  /* 0x0000000605067207 */ /* 0x000fc60004000000 */
[----:B------:R-:W-:Y:S01]  /*10e0*/  @!P1 IMAD.HI.U32 R8, R7, R2, RZ ;  /* 0x0000000207089227 */ /* 0x000fe200078e00ff */
[----:B------:R-:W-:-:S04]  /*10f0*/  IADD3 R2, PT, PT, -R6, RZ, RZ ;  /* 0x000000ff06027210 */ /* 0x000fc80007ffe1ff */
[----:B------:R-:W-:Y:S01]  /*1100*/  @!P1 SHF.R.U32.HI R8, RZ, R3, R8 ;  /* 0x00000003ff089219 */ /* 0x000fe20000011608 */
[----:B------:R-:W-:-:S03]  /*1110*/  IMAD R2, R9, R2, R5 ;  /* 0x0000000209027224 */ /* 0x000fc600078e0205 */
[----:B------:R-:W-:-:S05]  /*1120*/  @!P1 SEL R3, R7, R8, !P0 ;  /* 0x0000000807039207 */ /* 0x000fca0004000000 */
[--C-:B------:R-:W-:Y:S02]  /*1130*/  @!P1 IMAD.IADD R6, R6, 0x1, -R3.reuse ;  /* 0x0000000106069824 */ /* 0x100fe400078e0a03 */
[----:B------:R-:W-:Y:S01]  /*1140*/  @!P1 IMAD R3, R2, R11, R3 ;  /* 0x0000000b02039224 */ /* 0x000fe200078e0203 */
[----:B------:R-:W-:Y:S01]  /*1150*/  IADD3 R2, PT, PT, -R7, RZ, RZ ;  /* 0x000000ff07027210 */ /* 0x000fe20007ffe1ff */
[----:B------:R-:W-:Y:S02]  /*1160*/  @!P1 IMAD R5, R6, R9, R7 ;  /* 0x0000000906059224 */ /* 0x000fe400078e0207 */
[----:B------:R-:W-:Y:S02]  /*1170*/  @!P1 IMAD.MOV.U32 R7, RZ, RZ, R3 ;  /* 0x000000ffff079224 */ /* 0x000fe400078e0003 */
[----:B------:R-:W-:Y:S02]  /*1180*/  IMAD R2, R10, R2, R21 ;  /* 0x000000020a027224 */ /* 0x000fe400078e0215 */
[----:B------:R-:W-:-:S02]  /*1190*/  IMAD R20, R5, R4, R13 ;  /* 0x0000000405147224 */ /* 0x000fc400078e020d */
[----:B------:R-:W-:Y:S02]  /*11a0*/  IMAD R21, R7, R10, R2 ;  /* 0x0000000a07157224 */ /* 0x000fe400078e0202 */
.L_x_15:
[----:B------:R-:W1:Y:S01]  /*11b0*/  LDCU UR4, c[0x0][0xb30] ;  /* 0x00016600ff0477ac */ /* 0x000e620008000800 */
[----:B------:R-:W2:Y:S08]  /*11c0*/  S2UR UR37, SR_CgaCtaId ;  /* 0x00000000002579c3 */ /* 0x000eb00000008800 */
[----:B------:R-:W3:Y:S01]  /*11d0*/  LDC R72, c[0x0][0xb24] ;  /* 0x0002c900ff487b82 */ /* 0x000ee20000000800 */
[----:B-1----:R-:W-:-:S09]  /*11e0*/  UISETP.NE.AND UP1, UPT, UR4, 0x1, UPT ;  /* 0x000000010400788c */ /* 0x002fd2000bf25270 */
[----:B--2---:R-:W-:Y:S05]  /*11f0*/  BRA.U UP1, `(.L_x_16) ;  /* 0x0000000101407547 */ /* 0x004fea000b800000 */
[----:B------:R-:W1:Y:S08]  /*1200*/  LDC.64 R4, c[0x0][0xb10] ;  /* 0x0002c400ff047b82 */ /* 0x000e700000000a00 */
[----:B------:R-:W2:Y:S08]  /*1210*/  LDC.64 R2, c[0x0][0xb18] ;  /* 0x0002c600ff027b82 */ /* 0x000eb00000000a00 */
[----:B------:R-:W4:Y:S08]  /*1220*/  LDC R6, c[0x0][0xb20] ;  /* 0x0002c800ff067b82 */ /* 0x000f300000000800 */
[----:B------:R-:W3:Y:S01]  /*1230*/  LDC R8, c[0x0][0xb0c] ;  /* 0x0002c300ff087b82 */ /* 0x000ee20000000800 */
[----:B-1----:R-:W-:-:S05]  /*1240*/  IMAD.HI.U32 R4, R21, R4, RZ ;  /* 0x0000000415047227 */ /* 0x002fca00078e00ff */
[----:B------:R-:W-:Y:S01]  /*1250*/  SHF.R.U32.HI R4, RZ, R5, R4 ;  /* 0x00000005ff047219 */ /* 0x000fe20000011604 */
[----:B--2---:R-:W-:Y:S01]  /*1260*/  IMAD.HI.U32 R3, R20, R3, RZ ;  /* 0x0000000314037227 */ /* 0x004fe200078e00ff */
[----:B------:R-:W-:-:S04]  /*1270*/  ISETP.NE.AND P0, PT, R2, 0x1, PT ;  /* 0x000000010200780c */ /* 0x000fc80003f05270 */
[----:B----4-:R-:W-:-:S04]  /*1280*/  SHF.R.U32.HI R3, RZ, R6, R3 ;  /* 0x00000006ff037219 */ /* 0x010fc80000011603 */
[----:B------:R-:W-:Y:S02]  /*1290*/  SEL R3, R20, R3, !P0 ;  /* 0x0000000314037207 */ /* 0x000fe40004000000 */
[----:B---3--:R-:W-:-:S04]  /*12a0*/  ISETP.NE.AND P1, PT, R8, 0x1, PT ;  /* 0x000000010800780c */ /* 0x008fc80003f25270 */
[----:B------:R-:W-:-:S05]  /*12b0*/  SEL R4, R21, R4, !P1 ;  /* 0x0000000415047207 */ /* 0x000fca0004800000 */
[----:B------:R-:W-:Y:S02]  /*12c0*/  IMAD.IADD R5, R3, 0x1, -R4 ;  /* 0x0000000103057824 */ /* 0x000fe400078e0a04 */
[----:B------:R-:W-:Y:S02]  /*12d0*/  IMAD.IADD R3, R4, 0x1, -R3 ;  /* 0x0000000104037824 */ /* 0x000fe400078e0a03 */
[----:B------:R-:W-:Y:S02]  /*12e0*/  IMAD R21, R5, R8, R21 ;  /* 0x0000000805157224 */ /* 0x000fe400078e0215 */
[----:B------:R-:W-:-:S07]  /*12f0*/  IMAD R20, R3, R2, R20 ;  /* 0x0000000203147224 */ /* 0x000fce00078e0214 */
.L_x_16:
[----:B------:R-:W-:Y:S01]  /*1300*/  BAR.SYNC.DEFER_BLOCKING 0x0 ;  /* 0x0000000000007b1d */ /* 0x000fe20000010000 */
[----:B------:R-:W-:Y:S01]  /*1310*/  UISETP.NE.AND UP1, UPT, UR8, 0x2, UPT ;  /* 0x000000020800788c */ /* 0x000fe2000bf25270 */
[----:B------:R-:W-:Y:S02]  /*1320*/  ISETP.NE.OR P5, PT, R0, 0x2, !P5 ;  /* 0x000000020000780c */ /* 0x000fe40006fa5670 */
[----:B------:R-:W-:-:S06]  /*1330*/  LOP3.LUT R2, R167, 0x1f, RZ, 0xc0, !PT ;  /* 0x0000001fa7027812 */ /* 0x000fcc00078ec0ff */
[----:B------:R-:W-:Y:S05]  /*1340*/  BRA.U UP1, `(.L_x_17) ;  /* 0x00000011013c7547 */ /* 0x000fea000b800000 */
[----:B------:R-:W1:Y:S01]  /*1350*/  LDCU UR13, c[0x0][0x38c] ;  /* 0x00007180ff0d77ac */ /* 0x000e620008000800 */
[----:B------:R-:W2:Y:S01]  /*1360*/  LDC R9, c[0x0][0x370] ;  /* 0x0000dc00ff097b82 */ /* 0x000ea20000000800 */
[----:B------:R-:W-:Y:S01]  /*1370*/  PLOP3.LUT P1, PT, PT, PT, UP2, 0x80, 0x8 ;  /* 0x000000000008781c */ /* 0x000fe20003f2f028 */
[----:B------:R-:W-:Y:S01]  /*1380*/  HFMA2 R12, -RZ, RZ, 0, 0 ;  /* 0x00000000ff0c7431 */ /* 0x000fe200000001ff */
[----:B------:R-:W-:Y:S01]  /*1390*/  ISETP.EQ.OR P4, PT, R2, RZ, P5 ;  /* 0x000000ff0200720c */ /* 0x000fe20002f82670 */
[----:B------:R-:W-:Y:S01]  /*13a0*/  IMAD.MOV.U32 R15, RZ, RZ, 0x1 ;  /* 0x00000001ff0f7424 */ /* 0x000fe200078e00ff */
[----:B------:R-:W-:Y:S01]  /*13b0*/  PLOP3.LUT P1, PT, P1, PT, PT, 0x8, 0x80 ;  /* 0x000000000080781c */ /* 0x000fe20000f2e170 */
[----:B------:R-:W-:Y:S01]  /*13c0*/  IMAD.MOV.U32 R14, RZ, RZ, RZ ;  /* 0x000000ffff0e7224 */ /* 0x000fe200078e00ff */
[----:B------:R-:W-:Y:S01]  /*13d0*/  MOV R8, 0x1 ;  /* 0x0000000100087802 */ /* 0x000fe20000000f00 */
[----:B------:R-:W4:Y:S01]  /*13e0*/  LDC R0, c[0x0][0x374] ;  /* 0x0000dd00ff007b82 */ /* 0x000f220000000800 */
[----:B------:R-:W-:Y:S01]  /*13f0*/  IMAD.MOV.U32 R10, RZ, RZ, RZ ;  /* 0x000000ffff0a7224 */ /* 0x000fe200078e00ff */
[----:B------:R-:W2:Y:S01]  /*1400*/  LDCU.64 UR22, c[0x0][0x348] ;  /* 0x00006900ff1677ac */ /* 0x000ea20008000a00 */
[----:B------:R-:W-:Y:S01]  /*1410*/  UMOV UR6, URZ ;  /* 0x000000ff00067c82 */ /* 0x000fe20008000000 */
[----:B-1----:R-:W-:-:S04]  /*1420*/  UIADD3 UR5, UPT, UPT, UR13, 0x7f, URZ ;  /* 0x0000007f0d057890 */ /* 0x002fc8000fffe0ff */
[----:B------:R-:W-:-:S04]  /*1430*/  USHF.R.S32.HI UR4, URZ, 0x1f, UR5 ;  /* 0x0000001fff047899 */ /* 0x000fc80008011405 */
[----:B------:R-:W-:-:S04]  /*1440*/  ULEA.HI UR4, UR4, UR5, URZ, 0x7 ;  /* 0x0000000504047291 */ /* 0x000fc8000f8f38ff */
[----:B------:R-:W-:Y:S02]  /*1450*/  USHF.R.S32.HI UR15, URZ, 0x7, UR4 ;  /* 0x00000007ff0f7899 */ /* 0x000fe40008011404 */
[----:B------:R-:W-:Y:S02]  /*1460*/  UIADD3 UR4, UPT, UPT, UR13, -0x1, URZ ;  /* 0xffffffff0d047890 */ /* 0x000fe4000fffe0ff */
[----:B------:R-:W-:Y:S02]  /*1470*/  UISETP.LT.U32.AND UP0, UPT, UR15, 0x3, UPT ;  /* 0x000000030f00788c */ /* 0x000fe4000bf01070 */
[----:B------:R-:W-:Y:S02]  /*1480*/  UISETP.GE.U32.AND UP1, UPT, UR4, -0xff, UPT ;  /* 0xffffff010400788c */ /* 0x000fe4000bf26070 */
[----:B------:R-:W-:Y:S02]  /*1490*/  USEL UR14, UR15, 0x3, UP0 ;  /* 0x000000030f0e7887 */ /* 0x000fe40008000000 */
[----:B------:R-:W-:-:S02]  /*14a0*/  UIADD3 UR13, UPT, UPT, UR13, 0xfe, URZ ;  /* 0x000000fe0d0d7890 */ /* 0x000fc4000fffe0ff */
[----:B------:R-:W-:Y:S02]  /*14b0*/  UIADD3 UR5, UPT, UPT, UR14, -0x1, URZ ;  /* 0xffffffff0e057890 */ /* 0x000fe4000fffe0ff */
[----:B------:R-:W-:-:S03]  /*14c0*/  UIADD3 UR7, UPT, UPT, UR15, -UR14, URZ ;  /* 0x8000000e0f077290 */ /* 0x000fc6000fffe0ff */
[----:B------:R-:W-:-:S04]  /*14d0*/  @UP1 UIADD3 UR5, UPT, UPT, UR14, URZ, URZ ;  /* 0x000000ff0e051290 */ /* 0x000fc8000fffe0ff */
[----:B--2---:R-:W-:-:S12]  /*14e0*/  UIADD3 UR5, UPT, UPT, UR5, 0x1, URZ ;  /* 0x0000000105057890 */ /* 0x004fd8000fffe0ff */
.L_x_35:
[----:B------:R-:W-:Y:S01]  /*14f0*/  UISETP.NE.AND UP0, UPT, UR37, URZ, UPT ;  /* 0x000000ff2500728c */ /* 0x000fe2000bf05270 */
[----:B------:R-:W1:Y:S08]  /*1500*/  S2UR UR37, SR_CgaCtaId ;  /* 0x00000000002579c3 */ /* 0x000e700000008800 */
[----:B------:R-:W-:Y:S05]  /*1510*/  BRA.U UP0, `(.L_x_18) ;  /* 0x0000000100347547 */ /* 0x000fea000b800000 */
[----:B------:R-:W2:Y:S01]  /*1520*/  S2R R2, SR_CgaCtaId ;  /* 0x0000000000027919 */ /* 0x000ea20000008800 */
[----:B------:R-:W-:-:S04]  /*1530*/  MOV R3, 0x400 ;  /* 0x0000040000037802 */ /* 0x000fc80000000f00 */
[----:B--2---:R-:W-:Y:S02]  /*1540*/  LEA R3, R2, R3, 0x18 ;  /* 0x0000000302037211 */ /* 0x004fe400078ec0ff */
[----:B------:R-:W-:-:S03]  /*1550*/  SHF.L.U32 R2, R8, 0x1f, RZ ;  /* 0x0000001f08027819 */ /* 0x000fc600000006ff */
[----:B------:R-:W-:-:S04]  /*1560*/  IMAD R3, R10, 0x8, R3 ;  /* 0x000000080a037824 */ /* 0x000fc800078e0203 */
[----:B------:R-:W2:Y:S02]  /*1570*/  SYNCS.PHASECHK.TRANS64.TRYWAIT P0, [R3+URZ+0xd0], R2 ;  /* 0x0000d002030075a7 */ /* 0x000ea400080011ff */
[----:B--2---:R-:W-:Y:S05]  /*1580*/  @!P0 BRA `(.L_x_19) ;  /* 0x00000098009c8947 */ /* 0x004fea0003800000 */
.L_x_122:
[----:B------:R-:W-:Y:S01]  /*1590*/  VIADD R10, R10, 0x1 ;  /* 0x000000010a0a7836 */ /* 0x000fe20000000000 */
[----:B------:R2:W-:Y:S04]  /*15a0*/  SYNCS.ARRIVE.TRANS64.A1T0 RZ, [R3+URZ+0xc0], RZ ;  /* 0x0000c0ff03ff79a7 */ /* 0x0005e800081000ff */
[----:B------:R-:W-:-:S04]  /*15b0*/  ISETP.NE.AND P0, PT, R10, 0x2, PT ;  /* 0x000000020a00780c */ /* 0x000fc80003f05270 */
[----:B------:R-:W-:Y:S02]  /*15c0*/  SEL R10, R10, RZ, P0 ;  /* 0x000000ff0a0a7207 */ /* 0x000fe40000000000 */
[----:B--2---:R-:W-:-:S04]  /*15d0*/  SEL R3, RZ, 0x1, P0 ;  /* 0x00000001ff037807 */ /* 0x004fc80000000000 */
[----:B------:R-:W-:-:S07]  /*15e0*/  LOP3.LUT R8, R8, R3, RZ, 0x3c, !PT ;  /* 0x0000000308087212 */ /* 0x000fce00078e3cff */
.L_x_18:
[----:B------:R-:W-:Y:S01]  /*15f0*/  UMOV UR4, 0x400 ;  /* 0x0000040000047882 */ /* 0x000fe20000000000 */
[----:B------:R-:W-:Y:S01]  /*1600*/  SHF.L.U32 R2, R15, 0x1f, RZ ;  /* 0x0000001f0f027819 */ /* 0x000fe200000006ff */
[----:B-1----:R-:W-:Y:S01]  /*1610*/  ULEA UR4, UR37, UR4, 0x18 ;  /* 0x0000000425047291 */ /* 0x002fe2000f8ec0ff */
[----:B------:R-:W-:Y:S01]  /*1620*/  R2UR UR35, R21 ;  /* 0x00000000152372ca */ /* 0x000fe200000e0000 */
[----:B------:R-:W-:Y:S01]  /*1630*/  UISETP.GE.U32.AND UP0, UPT, UR13, 0xff, UPT ;  /* 0x000000ff0d00788c */ /* 0x000fe2000bf06070 */
[----:B------:R-:W-:Y:S01]  /*1640*/  R2UR UR11, R20 ;  /* 0x00000000140b72ca */ /* 0x000fe200000e0000 */
[----:B------:R-:W-:Y:S01]  /*1650*/  ULEA UR8, UR6, UR4, 0x3 ;  /* 0x0000000406087291 */ /* 0x000fe2000f8e18ff */
[----:B------:R-:W-:-:S08]  /*1660*/  UMOV UR24, URZ ;  /* 0x000000ff00187c82 */ /* 0x000fd00008000000 */
[----:B------:R1:W2:Y:S01]  /*1670*/  SYNCS.PHASECHK.TRANS64.TRYWAIT P0, [UR8+0x18], R2 ;  /* 0x00001802ff0075a7 */ /* 0x0002a20008001108 */
[----:B------:R-:W-:Y:S02]  /*1680*/  USHF.L.U32 UR35, UR35, 0x7, URZ ;  /* 0x0000000723237899 */ /* 0x000fe400080006ff */
[----:B------:R-:W-:Y:S01]  /*1690*/  USHF.L.U32 UR11, UR11, 0x8, URZ ;  /* 0x000000080b0b7899 */ /* 0x000fe200080006ff */
[----:B------:R-:W-:Y:S11]  /*16a0*/  BRA.U !UP0, `(.L_x_20) ;  /* 0x0000000108a87547 */ /* 0x000ff6000b800000 */
[----:B------:R-:W-:Y:S01]  /*16b0*/  UMOV UR16, URZ ;  /* 0x000000ff00107c82 */ /* 0x000fe20008000000 */
[----:B------:R-:W-:-:S05]  /*16c0*/  UMOV UR17, UR6 ;  /* 0x0000000600117c82 */ /* 0x000fca0008000000 */
.L_x_25:
[----:B-1----:R-:W-:Y:S01]  /*16d0*/  ULEA UR33, UR17, UR4, 0x3 ;  /* 0x0000000411217291 */ /* 0x002fe2000f8e18ff */
[----:B--2---:R-:W-:Y:S01]  /*16e0*/  @!P5 MOV R3, 0xc000 ;  /* 0x0000c0000003d802 */ /* 0x004fe20000000f00 */
[----:B--2---:R-:W-:Y:S10]  /*16f0*/  @P0 BRA `(.L_x_21) ;  /* 0x00000000000c0947 */ /* 0x004ff40003800000 */
[----:B------:R-:W-:-:S04]  /*1700*/  SHF.L.U32 R5, R15, 0x1f, RZ ;  /* 0x0000001f0f057819 */ /* 0x000fc800000006ff */
[----:B------:R-:W2:Y:S02]  /*1710*/  SYNCS.PHASECHK.TRANS64.TRYWAIT P0, [UR33+0x18], R5 ;  /* 0x00001805ff0075a7 */ /* 0x000ea40008001121 */
[----:B--2---:R-:W-:Y:S05]  /*1720*/  @!P0 BRA `(.L_x_22) ;  /* 0x0000009800488947 */ /* 0x004fea0003800000 */
.L_x_21:
[----:B------:R2:W-:Y:S01]  /*1730*/  @!P5 SYNCS.ARRIVE.TRANS64 RZ, [UR33], R3 ;  /* 0x00000003ffffd9a7 */ /* 0x0005e20008000021 */
[----:B------:R-:W-:Y:S04]  /*1740*/  BSSY.RECONVERGENT B0, `(.L_x_23) ;  /* 0x0000003000007945 */ /* 0x000fe80003800200 */
[----:B------:R-:W-:Y:S05]  /*1750*/  @P4 BRA `(.L_x_24) ;  /* 0x0000000000044947 */ /* 0x000fea0003800000 */
[----:B------:R-:W-:Y:S05]  /*1760*/  BPT.TRAP 0x1 ;  /* 0x000000040000795c */ /* 0x000fea0000300000 */
.L_x_24:
[----:B------:R-:W-:Y:S05]  /*1770*/  BSYNC.RECONVERGENT B0 ;  /* 0x0000000000007941 */ /* 0x000fea0003800200 */
.L_x_23:
[----:B------:R-:W-:Y:S02]  /*1780*/  UIADD3 UR6, UPT, UPT, UR17, 0x1, URZ ;  /* 0x0000000111067890 */ /* 0x000fe4000fffe0ff */
[----:B------:R-:W-:Y:S02]  /*1790*/  ULEA UR32, UR17, UR4, 0xe ;  /* 0x0000000411207291 */ /* 0x000fe4000f8e70ff */
[----:B------:R-:W-:Y:S02]  /*17a0*/  UISETP.NE.AND UP0, UPT, UR6, 0x3, UPT ;  /* 0x000000030600788c */ /* 0x000fe4000bf05270 */
[----:B------:R-:W-:Y:S02]  /*17b0*/  UIADD3 UR26, UP1, UPT, UR22, 0x80, URZ ;  /* 0x00000080161a7890 */ /* 0x000fe4000ff3e0ff */
[----:B------:R-:W-:Y:S02]  /*17c0*/  USEL UR9, URZ, 0x1, UP0 ;  /* 0x00000001ff097887 */ /* 0x000fe40008000000 */
[----:B------:R-:W-:-:S02]  /*17d0*/  USEL UR6, UR6, URZ, UP0 ;  /* 0x000000ff06067287 */ /* 0x000fc40008000000 */
[----:B------:R-:W-:Y:S02]  /*17e0*/  UIADD3 UR20, UP0, UPT, UR22, 0x180, URZ ;  /* 0x0000018016147890 */ /* 0x000fe4000ff1e0ff */
[----:B------:R-:W-:Y:S01]  /*17f0*/  ULEA UR8, UR6, UR4, 0x3 ;  /* 0x0000000406087291 */ /* 0x000fe2000f8e18ff */
[----:B------:R-:W-:Y:S01]  /*1800*/  LOP3.LUT R15, R15, UR9, RZ, 0x3c, !PT ;  /* 0x000000090f0f7c12 */ /* 0x000fe2000f8e3cff */
[----:B------:R-:W-:Y:S02]  /*1810*/  USHF.L.U32 UR34, UR16, 0x7, URZ ;  /* 0x0000000710227899 */ /* 0x000fe400080006ff */
[----:B------:R-:W-:Y:S01]  /*1820*/  UIADD3.X UR27, UPT, UPT, URZ, UR23, URZ, UP1, !UPT ;  /* 0x00000017ff1b7290 */ /* 0x000fe20008ffe4ff */
[----:B-1----:R-:W-:Y:S01]  /*1830*/  SHF.L.U32 R2, R15, 0x1f, RZ ;  /* 0x0000001f0f027819 */ /* 0x002fe200000006ff */
[----:B------:R-:W-:Y:S02]  /*1840*/  UIADD3 UR32, UPT, UPT, UR32, 0xc400, URZ ;  /* 0x0000c40020207890 */ /* 0x000fe4000fffe0ff */
[----:B------:R-:W-:Y:S01]  /*1850*/  UIADD3.X UR21, UPT, UPT, URZ, UR23, URZ, UP0, !UPT ;  /* 0x00000017ff157290 */ /* 0x000fe200087fe4ff */
[----:B------:R1:W1:Y:S01]  /*1860*/  SYNCS.PHASECHK.TRANS64.TRYWAIT P0, [UR8+0x18], R2 ;  /* 0x00001802ff0075a7 */ /* 0x0002620008001108 */
[----:B------:R-:W-:Y:S01]  /*1870*/  ULEA UR8, UR17, UR4, 0xf ;  /* 0x0000000411087291 */ /* 0x000fe2000f8e78ff */
[----:B------:R-:W-:Y:S01]  /*1880*/  UMOV UR18, 0x0 ;  /* 0x0000000000127882 */ /* 0x000fe20000000000 */
[----:B------:R-:W-:-:S02]  /*1890*/  UMOV UR19, 0x10000000 ;  /* 0x1000000000137882 */ /* 0x000fc40000000000 */
[----:B------:R-:W-:Y:S01]  /*18a0*/  UIADD3 UR8, UPT, UPT, UR8, 0x18400, URZ ;  /* 0x0001840008087890 */ /* 0x000fe2000fffe0ff */
[----:B------:R1:W-:Y:S01]  /*18b0*/  UTMALDG.3D [UR32], [UR26], desc[UR18] ;  /* 0x000012201a0075b4 */ /* 0x0003e20008011000 */
[----:B------:R-:W-:Y:S01]  /*18c0*/  UMOV UR12, UR36 ;  /* 0x00000024000c7c82 */ /* 0x000fe20008000000 */
[----:B------:R-:W-:Y:S01]  /*18d0*/  UMOV UR9, UR33 ;  /* 0x0000002100097c82 */ /* 0x000fe20008000000 */
[----:B------:R-:W-:Y:S01]  /*18e0*/  UMOV UR10, UR34 ;  /* 0x00000022000a7c82 */ /* 0x000fe20008000000 */
[----:B------:R-:W-:Y:S01]  /*18f0*/  UIADD3 UR16, UPT, UPT, UR16, 0x1, URZ ;  /* 0x0000000110107890 */ /* 0x000fe2000fffe0ff */
[----:B------:R-:W-:Y:S01]  /*1900*/  UMOV UR24, UR5 ;  /* 0x0000000500187c82 */ /* 0x000fe20008000000 */
[----:B------:R-:W-:Y:S02]  /*1910*/  UMOV UR17, UR6 ;  /* 0x0000000600117c82 */ /* 0x000fe40008000000 */
[----:B------:R1:W-:Y:S01]  /*1920*/  UTMALDG.3D [UR8], [UR20], desc[UR18] ;  /* 0x00001208140075b4 */ /* 0x0003e20008011000 */
[----:B------:R-:W-:-:S09]  /*1930*/  UISETP.NE.AND UP0, UPT, UR16, UR5, UPT ;  /* 0x000000051000728c */ /* 0x000fd2000bf05270 */
[----:B------:R-:W-:Y:S05]  /*1940*/  BRA.U UP0, `(.L_x_25) ;  /* 0xfffffffd00607547 */ /* 0x000fea000b83ffff */
.L_x_20:
[----:B-1----:R-:W-:Y:S01]  /*1950*/  ULEA UR8, UR6, UR4, 0x3 ;  /* 0x0000000406087291 */ /* 0x002fe2000f8e18ff */
[----:B------:R-:W-:Y:S01]  /*1960*/  SHF.L.U32 R2, R15, 0x1f, RZ ;  /* 0x0000001f0f027819 */ /* 0x000fe200000006ff */
[----:B------:R-:W-:Y:S01]  /*1970*/  @!P1 SYNCS.ARRIVE.TRANS64.A1T0 RZ, [UR4+0x78], RZ ;  /* 0x000078ffffff99a7 */ /* 0x000fe20008100004 */
[----:B------:R-:W-:-:S06]  /*1980*/  UISETP.GT.AND UP0, UPT, UR15, UR14, UPT ;  /* 0x0000000e0f00728c */ /* 0x000fcc000bf04270 */
[----:B--2---:R1:W2:Y:S03]  /*1990*/  SYNCS.PHASECHK.TRANS64.TRYWAIT P0, [UR8+0x18], R2 ;  /* 0x00001802ff0075a7 */ /* 0x0042a60008001108 */
[----:B------:R-:W-:Y:S05]  /*19a0*/  BRA.U !UP0, `(.L_x_26) ;  /* 0x0000000108ac7547 */ /* 0x000fea000b800000 */
[----:B------:R-:W-:Y:S01]  /*19b0*/  UIADD3 UR21, UPT, UPT, UR7, UR24, URZ ;  /* 0x0000001807157290 */ /* 0x000fe2000fffe0ff */
[----:B------:R-:W-:-:S11]  /*19c0*/  UMOV UR25, UR6 ;  /* 0x0000000600197c82 */ /* 0x000fd60008000000 */
.L_x_31:
[----:B-1----:R-:W-:Y:S01]  /*19d0*/  ULEA UR17, UR25, UR4, 0x3 ;  /* 0x0000000419117291 */ /* 0x002fe2000f8e18ff */
[----:B--2---:R-:W-:Y:S01]  /*19e0*/  @!P5 MOV R3, 0xc000 ;  /* 0x0000c0000003d802 */ /* 0x004fe20000000f00 */
[----:B--2---:R-:W-:Y:S10]  /*19f0*/  @P0 BRA `(.L_x_27) ;  /* 0x00000000000c0947 */ /* 0x004ff40003800000 */
[----:B------:R-:W-:-:S04]  /*1a00*/  SHF.L.U32 R5, R15, 0x1f, RZ ;  /* 0x0000001f0f057819 */ /* 0x000fc800000006ff */
[----:B------:R-:W2:Y:S02]  /*1a10*/  SYNCS.PHASECHK.TRANS64.TRYWAIT P0, [UR17+0x18], R5 ;  /* 0x00001805ff0075a7 */ /* 0x000ea40008001111 */
[----:B--2---:R-:W-:Y:S05]  /*1a20*/  @!P0 BRA `(.L_x_28) ;  /* 0x0000009400a08947 */ /* 0x004fea0003800000 */
.L_x_27:
[----:B------:R2:W-:Y:S01]  /*1a30*/  @!P5 SYNCS.ARRIVE.TRANS64 RZ, [UR17], R3 ;  /* 0x00000003ffffd9a7 */ /* 0x0005e20008000011 */
[----:B------:R-:W-:Y:S04]  /*1a40*/  BSSY.RECONVERGENT B0, `(.L_x_29) ;  /* 0x0000003000007945 */ /* 0x000fe80003800200 */
[----:B------:R-:W-:Y:S05]  /*1a50*/  @P4 BRA `(.L_x_30) ;  /* 0x0000000000044947 */ /* 0x000fea0003800000 */
[----:B------:R-:W-:Y:S05]  /*1a60*/  BPT.TRAP 0x1 ;  /* 0x000000040000795c */ /* 0x000fea0000300000 */
.L_x_30:
[----:B------:R-:W-:Y:S05]  /*1a70*/  BSYNC.RECONVERGENT B0 ;  /* 0x0000000000007941 */ /* 0x000fea0003800200 */
.L_x_29:
        /* <DEDUP_REMOVED lines=10> */
[----:B------:R-:W-:Y:S01]  /*1b20*/  UIADD3 UR16, UPT, UPT, UR16, 0xc400, URZ ;  /* 0x0000c40010107890 */ /* 0x000fe2000fffe0ff */
[----:B-1----:R-:W-:Y:S01]  /*1b30*/  SHF.L.U32 R2, R15, 0x1f, RZ ;  /* 0x0000001f0f027819 */ /* 0x002fe200000006ff */
[----:B------:R-:W-:Y:S02]  /*1b40*/  UIADD3.X UR31, UPT, UPT, URZ, UR23, URZ, UP1, !UPT ;  /* 0x00000017ff1f7290 */ /* 0x000fe40008ffe4ff */
[----:B------:R-:W-:Y:S01]  /*1b50*/  UIADD3.X UR29, UPT, UPT, URZ, UR23, URZ, UP0, !UPT ;  /* 0x00000017ff1d7290 */ /* 0x000fe200087fe4ff */
[----:B------:R1:W1:Y:S01]  /*1b60*/  SYNCS.PHASECHK.TRANS64.TRYWAIT P0, [UR8+0x18], R2 ;  /* 0x00001802ff0075a7 */ /* 0x0002620008001108 */
[----:B------:R-:W-:Y:S01]  /*1b70*/  ULEA UR8, UR25, UR4, 0xf ;  /* 0x0000000419087291 */ /* 0x000fe2000f8e78ff */
[----:B------:R-:W-:Y:S01]  /*1b80*/  UMOV UR26, 0x0 ;  /* 0x00000000001a7882 */ /* 0x000fe20000000000 */
[----:B------:R-:W-:-:S02]  /*1b90*/  UMOV UR27, 0x10000000 ;  /* 0x10000000001b7882 */ /* 0x000fc40000000000 */
[----:B------:R-:W-:Y:S01]  /*1ba0*/  UIADD3 UR8, UPT, UPT, UR8, 0x18400, URZ ;  /* 0x0001840008087890 */ /* 0x000fe2000fffe0ff */
[----:B------:R-:W-:Y:S01]  /*1bb0*/  UMOV UR19, UR35 ;  /* 0x0000002300137c82 */ /* 0x000fe20008000000 */
[----:B------:R-:W-:Y:S01]  /*1bc0*/  UMOV UR20, UR36 ;  /* 0x0000002400147c82 */ /* 0x000fe20008000000 */
[----:B------:R-:W-:Y:S01]  /*1bd0*/  UMOV UR12, UR36 ;  /* 0x00000024000c7c82 */ /* 0x000fe20008000000 */
[----:B------:R-:W-:Y:S01]  /*1be0*/  UMOV UR9, UR17 ;  /* 0x0000001100097c82 */ /* 0x000fe20008000000 */
[----:B------:R-:W-:Y:S01]  /*1bf0*/  UMOV UR10, UR18 ;  /* 0x00000012000a7c82 */ /* 0x000fe20008000000 */
[----:B------:R1:W-:Y:S01]  /*1c00*/  UTMALDG.3D [UR16], [UR30], desc[UR26] ;  /* 0x00001a101e0075b4 */ /* 0x0003e20008011000 */
[----:B------:R-:W-:Y:S01]  /*1c10*/  UIADD3 UR24, UPT, UPT, UR24, 0x1, URZ ;  /* 0x0000000118187890 */ /* 0x000fe2000fffe0ff */
[----:B------:R-:W-:-:S03]  /*1c20*/  UMOV UR25, UR6 ;  /* 0x0000000600197c82 */ /* 0x000fc60008000000 */
[----:B------:R-:W-:Y:S01]  /*1c30*/  UISETP.NE.AND UP0, UPT, UR24, UR21, UPT ;  /* 0x000000151800728c */ /* 0x000fe2000bf05270 */
[----:B------:R1:W-:Y:S08]  /*1c40*/  UTMALDG.3D [UR8], [UR28], desc[UR26] ;  /* 0x00001a081c0075b4 */ /* 0x0003f00008011000 */
[----:B------:R-:W-:Y:S05]  /*1c50*/  BRA.U UP0, `(.L_x_31) ;  /* 0xfffffffd005c7547 */ /* 0x000fea000b83ffff */
.L_x_26:
[----:B-1----:R-:W-:Y:S01]  /*1c60*/  LEA R2, R14, UR4, 0x3 ;  /* 0x000000040e027c11 */ /* 0x002fe2000f8e18ff */
[----:B------:R-:W-:Y:S01]  /*1c70*/  NOP ;  /* 0x0000000000007918 */ /* 0x000fe20000000000 */
[----:B--2---:R-:W-:Y:S02]  /*1c80*/  SHF.L.U32 R3, R12, 0x1f, RZ ;  /* 0x0000001f0c037819 */ /* 0x004fe400000006ff */
[----:B------:R-:W-:Y:S02]  /*1c90*/  LEA R4, R14, UR4, 0x4 ;  /* 0x000000040e047c11 */ /* 0x000fe4000f8e20ff */
[----:B------:R-:W1:Y:S02]  /*1ca0*/  SYNCS.PHASECHK.TRANS64.TRYWAIT P0, [R2+URZ+0x80], R3 ;  /* 0x00008003020075a7 */ /* 0x000e6400080011ff */
[----:B-1----:R-:W-:Y:S05]  /*1cb0*/  @!P0 BRA `(.L_x_32) ;  /* 0x0000009400148947 */ /* 0x002fea0003800000 */
.L_x_125:
[----:B------:R-:W2:Y:S01]  /*1cc0*/  LDS.128 R4, [R4+0xf0] ;  /* 0x0000f00004047984 */ /* 0x000ea20000000c00 */
[----:B---3--:R-:W-:Y:S01]  /*1cd0*/  ISETP.GE.AND P0, PT, R72, 0x1, PT ;  /* 0x000000014800780c */ /* 0x008fe20003f06270 */
[----:B-1----:R-:W-:Y:S01]  /*1ce0*/  VIADD R2, R2, 0x90 ;  /* 0x0000009002027836 */ /* 0x002fe20000000000 */
[----:B------:R-:W-:Y:S01]  /*1cf0*/  @!PT LDS RZ, [RZ] ;  /* 0x00000000fffff984 */ /* 0x000fe20000000800 */
[----:B------:R-:W-:Y:S01]  /*1d00*/  @!PT LDS RZ, [RZ] ;  /* 0x00000000fffff984 */ /* 0x000fe20000000800 */
[----:B------:R-:W-:Y:S01]  /*1d10*/  @!PT LDS RZ, [RZ] ;  /* 0x00000000fffff984 */ /* 0x000fe20000000800 */
[----:B------:R-:W-:Y:S01]  /*1d20*/  @!PT LDS RZ, [RZ] ;  /* 0x00000000fffff984 */ /* 0x000fe20000000800 */
[----:B------:R1:W-:Y:S06]  /*1d30*/  MEMBAR.ALL.CTA ;  /* 0x0000000000007992 */ /* 0x0003ec0000008000 */
[----:B-1----:R-:W1:Y:S01]  /*1d40*/  FENCE.VIEW.ASYNC.S ;  /* 0x00000000000073c6 */ /* 0x002e620000000000 */
[----:B------:R-:W-:-:S04]  /*1d50*/  PRMT R2, RZ, 0x654, R2 ;  /* 0x00000654ff027816 */ /* 0x000fc80000000002 */
[----:B-1----:R1:W-:Y:S01]  /*1d60*/  SYNCS.ARRIVE.TRANS64.RED.A1T0 RZ, [R2+URZ], RZ ;  /* 0x000000ff02ff79a7 */ /* 0x0023e200081004ff */
[----:B--2---:R-:W-:-:S13]  /*1d70*/  LOP3.LUT P2, RZ, R6, 0x1, RZ, 0xc0, !PT ;  /* 0x0000000106ff7812 */ /* 0x004fda000784c0ff */
[----:B------:R-:W-:Y:S01]  /*1d80*/  @P2 SHF.R.U32.HI R3, RZ, 0x10, R5 ;  /* 0x00000010ff032819 */ /* 0x000fe20000011605 */
[----:B------:R-:W-:Y:S01]  /*1d90*/  VOTEU.ANY UP0, P2 ;  /* 0x0000000000ff7886 */ /* 0x000fe20001000100 */
[----:B------:R-:W-:Y:S02]  /*1da0*/  @P2 MOV R13, R4 ;  /* 0x00000004000d2202 */ /* 0x000fe40000000f00 */
[----:B------:R-:W-:Y:S02]  /*1db0*/  @P2 R2UR.BROADCAST UR8, R3 ;  /* 0x00000000030822ca */ /* 0x000fe400008e0000 */
[----:B------:R-:W-:-:S11]  /*1dc0*/  @P2 LOP3.LUT R11, R5, 0xffff, RZ, 0xc0, !PT ;  /* 0x0000ffff050b2812 */ /* 0x000fd600078ec0ff */
[----:B------:R-:W-:Y:S01]  /*1dd0*/  @UP0 UMOV UR36, UR8 ;  /* 0x0000000800240c82 */ /* 0x000fe20008000000 */
[----:B-1----:R-:W-:Y:S05]  /*1de0*/  @!P0 BRA `(.L_x_33) ;  /* 0x0000000000b88947 */ /* 0x002fea0003800000 */
[----:B------:R-:W4:Y:S01]  /*1df0*/  LDC.64 R4, c[0x0][0xb18] ;  /* 0x0002c600ff047b82 */ /* 0x000f220000000a00 */
[----:B------:R-:W-:-:S07]  /*1e00*/  ISETP.NE.AND P3, PT, R72, 0x1, PT ;  /* 0x000000014800780c */ /* 0x000fce0003f65270 */
[----:B------:R-:W1:Y:S08]  /*1e10*/  LDC.64 R6, c[0x0][0xb10] ;  /* 0x0002c400ff067b82 */ /* 0x000e700000000a00 */
[----:B------:R-:W2:Y:S08]  /*1e20*/  LDC R16, c[0x0][0xb20] ;  /* 0x0002c800ff107b82 */ /* 0x000eb00000000800 */
[----:B------:R-:W3:Y:S01]  /*1e30*/  LDC R18, c[0x0][0xb0c] ;  /* 0x0002c300ff127b82 */ /* 0x000ee20000000800 */
[----:B----4-:R-:W-:Y:S01]  /*1e40*/  IMAD.HI.U32 R17, R0, R5, RZ ;  /* 0x0000000500117227 */ /* 0x010fe200078e00ff */
[----:B------:R-:W-:-:S03]  /*1e50*/  ISETP.NE.AND P0, PT, R4, 0x1, PT ;  /* 0x000000010400780c */ /* 0x000fc60003f05270 */
[----:B------:R-:W-:-:S03]  /*1e60*/  IMAD.HI.U32 R5, R11, R5, RZ ;  /* 0x000000050b057227 */ /* 0x000fc600078e00ff */
[----:B------:R-:W4:Y:S01]  /*1e70*/  LDC.64 R2, c[0x0][0xb28] ;  /* 0x0002ca00ff027b82 */ /* 0x000f220000000a00 */
[----:B-1----:R-:W-:-:S04]  /*1e80*/  IMAD.HI.U32 R20, R9, R6, RZ ;  /* 0x0000000609147227 */ /* 0x002fc800078e00ff */
[----:B------:R-:W-:Y:S01]  /*1e90*/  IMAD.HI.U32 R22, R13, R6, RZ ;  /* 0x000000060d167227 */ /* 0x000fe200078e00ff */
[----:B------:R-:W-:Y:S02]  /*1ea0*/  SHF.R.U32.HI R20, RZ, R7, R20 ;  /* 0x00000007ff147219 */ /* 0x000fe40000011614 */
[-C--:B--2---:R-:W-:Y:S02]  /*1eb0*/  SHF.R.U32.HI R17, RZ, R16.reuse, R17 ;  /* 0x00000010ff117219 */ /* 0x084fe40000011611 */
[----:B------:R-:W-:Y:S02]  /*1ec0*/  SHF.R.U32.HI R16, RZ, R16, R5 ;  /* 0x00000010ff107219 */ /* 0x000fe40000011605 */
[----:B------:R-:W-:Y:S02]  /*1ed0*/  SEL R17, R0, R17, !P0 ;  /* 0x0000001100117207 */ /* 0x000fe40004000000 */
[----:B------:R-:W-:Y:S02]  /*1ee0*/  SHF.R.U32.HI R22, RZ, R7, R22 ;  /* 0x00000007ff167219 */ /* 0x000fe40000011616 */
[----:B---3--:R-:W-:-:S02]  /*1ef0*/  ISETP.NE.AND P1, PT, R18, 0x1, PT ;  /* 0x000000011200780c */ /* 0x008fc40003f25270 */
[----:B------:R-:W-:Y:S02]  /*1f00*/  SEL R5, R11, R16, !P0 ;  /* 0x000000100b057207 */ /* 0x000fe40004000000 */
[----:B------:R-:W-:Y:S02]  /*1f10*/  SEL R19, R9, R20, !P1 ;  /* 0x0000001409137207 */ /* 0x000fe40004800000 */
[----:B------:R-:W-:Y:S01]  /*1f20*/  SEL R7, R13, R22, !P1 ;  /* 0x000000160d077207 */ /* 0x000fe20004800000 */
[----:B----4-:R-:W-:-:S04]  /*1f30*/  IMAD.HI.U32 R20, R17, R2, RZ ;  /* 0x0000000211147227 */ /* 0x010fc800078e00ff */
[----:B------:R-:W-:Y:S01]  /*1f40*/  IMAD.HI.U32 R6, R19, R2, RZ ;  /* 0x0000000213067227 */ /* 0x000fe200078e00ff */
[----:B------:R-:W-:-:S04]  /*1f50*/  @P3 SHF.R.U32.HI R17, RZ, R3, R20 ;  /* 0x00000003ff113219 */ /* 0x000fc80000011614 */
        /* <DEDUP_REMOVED lines=8> */
[----:B------:R-:W-:-:S04]  /*1fe0*/  @!P0 IMAD.HI.U32 R16, R7, R2, RZ ;  /* 0x0000000207108227 */ /* 0x000fc800078e00ff */
[----:B------:R-:W-:Y:S01]  /*1ff0*/  IMAD.MOV R2, RZ, RZ, -R6 ;  /* 0x000000ffff027224 */ /* 0x000fe200078e0a06 */
[----:B------:R-:W-:-:S03]  /*2000*/  @!P0 SHF.R.U32.HI R16, RZ, R3, R16 ;  /* 0x00000003ff108219 */ /* 0x000fc60000011610 */
[----:B------:R-:W-:Y:S01]  /*2010*/  IMAD R2, R72, R2, R5 ;  /* 0x0000000248027224 */ /* 0x000fe200078e0205 */
[----:B------:R-:W-:Y:S02]  /*2020*/  @!P0 SEL R3, R7, R16, !P3 ;  /* 0x0000001007038207 */ /* 0x000fe40005800000 */
[----:B------:R-:W-:-:S03]  /*2030*/  IADD3 R16, PT, PT, -R5, RZ, RZ ;  /* 0x000000ff05107210 */ /* 0x000fc60007ffe1ff */
[--C-:B------:R-:W-:Y:S02]  /*2040*/  @!P0 IMAD.IADD R6, R6, 0x1, -R3.reuse ;  /* 0x0000000106068824 */ /* 0x100fe400078e0a03 */
[----:B------:R-:W-:Y:S01]  /*2050*/  @!P0 IMAD R3, R2, R19, R3 ;  /* 0x0000001302038224 */ /* 0x000fe200078e0203 */
[----:B------:R-:W-:Y:S01]  /*2060*/  IADD3 R2, PT, PT, -R7, RZ, RZ ;  /* 0x000000ff07027210 */ /* 0x000fe20007ffe1ff */
[----:B------:R-:W-:Y:S02]  /*2070*/  @!P0 IMAD R5, R72, R6, R7 ;  /* 0x0000000648058224 */ /* 0x000fe400078e0207 */
[----:B------:R-:W-:Y:S02]  /*2080*/  IMAD R11, R4, R16, R11 ;  /* 0x00000010040b7224 */ /* 0x000fe400078e020b */
[----:B------:R-:W-:Y:S02]  /*2090*/  @!P0 IMAD.MOV.U32 R7, RZ, RZ, R3 ;  /* 0x000000ffff078224 */ /* 0x000fe400078e0003 */
[----:B------:R-:W-:-:S02]  /*20a0*/  IMAD R2, R18, R2, R13 ;  /* 0x0000000212027224 */ /* 0x000fc400078e020d */
[----:B------:R-:W-:Y:S02]  /*20b0*/  IMAD R11, R5, R4, R11 ;  /* 0x00000004050b7224 */ /* 0x000fe400078e020b */
[----:B------:R-:W-:Y:S02]  /*20c0*/  IMAD R13, R7, R18, R2 ;  /* 0x00000012070d7224 */ /* 0x000fe400078e0202 */
.L_x_33:
[----:B------:R-:W1:Y:S02]  /*20d0*/  LDCU UR8, c[0x0][0xb30] ;  /* 0x00016600ff0877ac */ /* 0x000e640008000800 */
[----:B-1----:R-:W-:-:S09]  /*20e0*/  UISETP.NE.AND UP0, UPT, UR8, 0x1, UPT ;  /* 0x000000010800788c */ /* 0x002fd2000bf05270 */
[----:B------:R-:W-:Y:S05]  /*20f0*/  BRA.U UP0, `(.L_x_34) ;  /* 0x0000000100407547 */ /* 0x000fea000b800000 */
[----:B------:R-:W1:Y:S08]  /*2100*/  LDC.64 R4, c[0x0][0xb10] ;  /* 0x0002c400ff047b82 */ /* 0x000e700000000a00 */
[----:B------:R-:W2:Y:S08]  /*2110*/  LDC.64 R2, c[0x0][0xb18] ;  /* 0x0002c600ff027b82 */ /* 0x000eb00000000a00 */
[----:B------:R-:W3:Y:S08]  /*2120*/  LDC R6, c[0x0][0xb20] ;  /* 0x0002c800ff067b82 */ /* 0x000ef00000000800 */
[----:B------:R-:W4:Y:S01]  /*2130*/  LDC R16, c[0x0][0xb0c] ;  /* 0x0002c300ff107b82 */ /* 0x000f220000000800 */
[----:B-1----:R-:W-:-:S05]  /*2140*/  IMAD.HI.U32 R4, R13, R4, RZ ;  /* 0x000000040d047227 */ /* 0x002fca00078e00ff */
[----:B------:R-:W-:Y:S01]  /*2150*/  SHF.R.U32.HI R4, RZ, R5, R4 ;  /* 0x00000005ff047219 */ /* 0x000fe20000011604 */
[----:B--2---:R-:W-:Y:S01]  /*2160*/  IMAD.HI.U32 R3, R11, R3, RZ ;  /* 0x000000030b037227 */ /* 0x004fe200078e00ff */
[----:B------:R-:W-:-:S04]  /*2170*/  ISETP.NE.AND P0, PT, R2, 0x1, PT ;  /* 0x000000010200780c */ /* 0x000fc80003f05270 */
[----:B---3--:R-:W-:-:S04]  /*2180*/  SHF.R.U32.HI R6, RZ, R6, R3 ;  /* 0x00000006ff067219 */ /* 0x008fc80000011603 */
[----:B------:R-:W-:Y:S02]  /*2190*/  SEL R3, R11, R6, !P0 ;  /* 0x000000060b037207 */ /* 0x000fe40004000000 */
[----:B----4-:R-:W-:-:S04]  /*21a0*/  ISETP.NE.AND P1, PT, R16, 0x1, PT ;  /* 0x000000011000780c */ /* 0x010fc80003f25270 */
[----:B------:R-:W-:-:S05]  /*21b0*/  SEL R4, R13, R4, !P1 ;  /* 0x000000040d047207 */ /* 0x000fca0004800000 */
[----:B------:R-:W-:Y:S02]  /*21c0*/  IMAD.IADD R5, R3, 0x1, -R4 ;  /* 0x0000000103057824 */ /* 0x000fe400078e0a04 */
[----:B------:R-:W-:Y:S02]  /*21d0*/  IMAD.IADD R3, R4, 0x1, -R3 ;  /* 0x0000000104037824 */ /* 0x000fe400078e0a03 */
[----:B------:R-:W-:Y:S02]  /*21e0*/  IMAD R13, R5, R16, R13 ;  /* 0x00000010050d7224 */ /* 0x000fe400078e020d */
[----:B------:R-:W-:-:S07]  /*21f0*/  IMAD R11, R3, R2, R11 ;  /* 0x00000002030b7224 */ /* 0x000fce00078e020b */
.L_x_34:
[----:B------:R-:W-:Y:S01]  /*2200*/  VIADD R14, R14, 0x1 ;  /* 0x000000010e0e7836 */ /* 0x000fe20000000000 */
[----:B------:R-:W-:Y:S01]  /*2210*/  PLOP3.LUT P1, PT, PT, PT, PT, 0x80, 0x8 ;  /* 0x000000000008781c */ /* 0x000fe20003f2f070 */
[----:B------:R-:W-:Y:S02]  /*2220*/  IMAD.IADD R21, R13, 0x1, R152 ;  /* 0x000000010d157824 */ /* 0x000fe400078e0298 */
[----:B------:R-:W-:Y:S01]  /*2230*/  IMAD.IADD R20, R11, 0x1, R150 ;  /* 0x000000010b147824 */ /* 0x000fe200078e0296 */
[----:B------:R-:W-:-:S04]  /*2240*/  ISETP.NE.AND P0, PT, R14, 0x2, PT ;  /* 0x000000020e00780c */ /* 0x000fc80003f05270 */
[----:B------:R-:W-:Y:S02]  /*2250*/  SEL R3, RZ, 0x1, P0 ;  /* 0x00000001ff037807 */ /* 0x000fe40000000000 */
[----:B------:R-:W-:Y:S02]  /*2260*/  SEL R14, R14, RZ, P0 ;  /* 0x000000ff0e0e7207 */ /* 0x000fe40000000000 */
[----:B------:R-:W-:Y:S01]  /*2270*/  LOP3.LUT R12, R12, R3, RZ, 0x3c, !PT ;  /* 0x000000030c0c7212 */ /* 0x000fe200078e3cff */
[----:B------:R-:W-:Y:S06]  /*2280*/  @P2 BRA `(.L_x_35) ;  /* 0xfffffff000982947 */ /* 0x000fec000383ffff */
[----:B------:R-:W-:Y:S01]  /*2290*/  UIADD3 UR4, UPT, UPT, UR4, 0x18, URZ ;  /* 0x0000001804047890 */ /* 0x000fe2000fffe0ff */
[----:B------:R-:W-:-:S03]  /*22a0*/  SHF.L.U32 R3, R15, 0x1f, RZ ;  /* 0x0000001f0f037819 */ /* 0x000fc600000006ff */
[----:B------:R-:W-:-:S09]  /*22b0*/  ULEA UR5, UR6, UR4, 0x3 ;  /* 0x0000000406057291 */ /* 0x000fd2000f8e18ff */
[----:B------:R-:W1:Y:S02]  /*22c0*/  SYNCS.PHASECHK.TRANS64.TRYWAIT P0, [UR5], R3 ;  /* 0x00000003ff0075a7 */ /* 0x000e640008001105 */
[----:B-1----:R-:W-:Y:S05]  /*22d0*/  @!P0 BRA `(.L_x_36) ;  /* 0x0000008c00a08947 */ /* 0x002fea0003800000 */
.L_x_127:
[----:B------:R-:W-:-:S04]  /*22e0*/  UIADD3 UR6, UPT, UPT, UR6, 0x1, URZ ;  /* 0x0000000106067890 */ /* 0x000fc8000fffe0ff */
[----:B------:R-:W-:-:S04]  /*22f0*/  UISETP.NE.AND UP0, UPT, UR6, 0x3, UPT ;  /* 0x000000030600788c */ /* 0x000fc8000bf05270 */
[----:B------:R-:W-:Y:S02]  /*2300*/  USEL UR7, URZ, 0x1, UP0 ;  /* 0x00000001ff077887 */ /* 0x000fe40008000000 */
[----:B------:R-:W-:-:S04]  /*2310*/  USEL UR6, UR6, URZ, UP0 ;  /* 0x000000ff06067287 */ /* 0x000fc80008000000 */
[----:B------:R-:W-:Y:S01]  /*2320*/  ULEA UR5, UR6, UR4, 0x3 ;  /* 0x0000000406057291 */ /* 0x000fe2000f8e18ff */
[----:B------:R-:W-:-:S04]  /*2330*/  LOP3.LUT R15, R15, UR7, RZ, 0x3c, !PT ;  /* 0x000000070f0f7c12 */ /* 0x000fc8000f8e3cff */
[----:B-1----:R-:W-:-:S04]  /*2340*/  SHF.L.U32 R3, R15, 0x1f, RZ ;  /* 0x0000001f0f037819 */ /* 0x002fc800000006ff */
[----:B------:R-:W1:Y:S02]  /*2350*/  SYNCS.PHASECHK.TRANS64.TRYWAIT P0, [UR5], R3 ;  /* 0x00000003ff0075a7 */ /* 0x000e640008001105 */
[----:B-1----:R-:W-:Y:S05]  /*2360*/  @!P0 BRA `(.L_x_37) ;  /* 0x0000008c00948947 */ /* 0x002fea0003800000 */
.L_x_129:
[----:B------:R-:W-:-:S04]  /*2370*/  UIADD3 UR6, UPT, UPT, UR6, 0x1, URZ ;  /* 0x0000000106067890 */ /* 0x000fc8000fffe0ff */
[----:B------:R-:W-:-:S04]  /*2380*/  UISETP.NE.AND UP0, UPT, UR6, 0x3, UPT ;  /* 0x000000030600788c */ /* 0x000fc8000bf05270 */
[----:B------:R-:W-:Y:S02]  /*2390*/  USEL UR5, URZ, 0x1, UP0 ;  /* 0x00000001ff057887 */ /* 0x000fe40008000000 */
[----:B------:R-:W-:-:S04]  /*23a0*/  USEL UR6, UR6, URZ, UP0 ;  /* 0x000000ff06067287 */ /* 0x000fc80008000000 */
[----:B------:R-:W-:Y:S01]  /*23b0*/  ULEA UR6, UR6, UR4, 0x3 ;  /* 0x0000000406067291 */ /* 0x000fe2000f8e18ff */
[----:B-1----:R-:W-:-:S04]  /*23c0*/  LOP3.LUT R3, R15, UR5, RZ, 0x3c, !PT ;  /* 0x000000050f037c12 */ /* 0x002fc8000f8e3cff */
[----:B------:R-:W-:Y:S01]  /*23d0*/  SHF.L.U32 R3, R3, 0x1f, RZ ;  /* 0x0000001f03037819 */ /* 0x000fe200000006ff */
[----:B----4-:R-:W-:-:S07]  /*23e0*/  IMAD.U32 R0, RZ, RZ, UR6 ;  /* 0x00000006ff007e24 */ /* 0x010fce000f8e00ff */
.L_x_38:
[----:B-1----:R1:W2:Y:S02]  /*23f0*/  SYNCS.PHASECHK.TRANS64.TRYWAIT P0, [R0+URZ], R3 ;  /* 0x00000003000075a7 */ /* 0x0022a400080011ff */
[----:B--2---:R-:W-:Y:S05]  /*2400*/  @!P0 NANOSLEEP.SYNCS 0x989680 ;  /* 0x009896800000895d */ /* 0x004fea0003900000 */
[----:B------:R-:W2:Y:S02]  /*2410*/  @!P0 SYNCS.PHASECHK.TRANS64 P0, [R0+URZ], R3 ;  /* 0x00000003000085a7 */ /* 0x000ea400080010ff */
[----:B--2---:R-:W-:Y:S05]  /*2420*/  @P0 EXIT ;  /* 0x000000000000094d */ /* 0x004fea0003800000 */
[----:B------:R-:W-:Y:S05]  /*2430*/  BRA `(.L_x_38) ;  /* 0xfffffffc00ec7947 */ /* 0x000fea000383ffff */
.L_x_17:
[----:B------:R-:W-:-:S04]  /*2440*/  UISETP.NE.AND UP1, UPT, UR37, URZ, UPT ;  /* 0x000000ff2500728c */ /* 0x000fc8000bf25270 */
[----:B------:R-:W-:-:S09]  /*2450*/  UISETP.NE.OR UP1, UPT, UR8, 0x1, UP1 ;  /* 0x000000010800788c */ /* 0x000fd20008f25670 */
[----:B------:R-:W-:Y:S05]  /*2460*/  BRA.U UP1, `(.L_x_39) ;  /* 0x0000000501487547 */ /* 0x000fea000b800000 */
[----:B------:R-:W-:Y:S01]  /*2470*/  ISETP.NE.AND P2, PT, R2, RZ, PT ;  /* 0x000000ff0200720c */ /* 0x000fe20003f45270 */
[----:B------:R-:W-:Y:S01]  /*2480*/  IMAD.MOV.U32 R12, RZ, RZ, 0x1 ;  /* 0x00000001ff0c7424 */ /* 0x000fe200078e00ff */
[----:B------:R-:W-:Y:S02]  /*2490*/  CS2R R10, SRZ ;  /* 0x00000000000a7805 */ /* 0x000fe4000001ff00 */
[----:B------:R-:W-:Y:S01]  /*24a0*/  CS2R R8, SRZ ;  /* 0x0000000000087805 */ /* 0x000fe2000001ff00 */
[----:B------:R-:W-:Y:S01]  /*24b0*/  UMOV UR4, 0x400 ;  /* 0x0000040000047882 */ /* 0x000fe20000000000 */
[----:B------:R-:W-:Y:S01]  /*24c0*/  UMOV UR6, URZ ;  /* 0x000000ff00067c82 */ /* 0x000fe20008000000 */
[----:B------:R-:W-:-:S12]  /*24d0*/  ULEA UR37, UR37, UR4, 0x18 ;  /* 0x0000000425257291 */ /* 0x000fd8000f8ec0ff */
.L_x_43:
[----:B------:R-:W-:Y:S02]  /*24e0*/  LEA R0, R8, UR37, 0x3 ;  /* 0x0000002508007c11 */ /* 0x000fe4000f8e18ff */
[----:B------:R-:W-:-:S03]  /*24f0*/  SHF.L.U32 R5, R9, 0x1f, RZ ;  /* 0x0000001f09057819 */ /* 0x000fc600000006ff */
[----:B------:R-:W-:Y:S01]  /*2500*/  VIADD R4, R0, 0xd0 ;  /* 0x000000d000047836 */ /* 0x000fe20000000000 */
[----:B------:R-:W1:Y:S02]  /*2510*/  SYNCS.PHASECHK.TRANS64.TRYWAIT P0, [R0+URZ+0xc0], R5 ;  /* 0x0000c005000075a7 */ /* 0x000e6400080011ff */
[----:B-1----:R-:W-:Y:S05]  /*2520*/  @!P0 BRA `(.L_x_40) ;  /* 0x0000008c003c8947 */ /* 0x002fea0003800000 */
.L_x_130:
[----:B------:R-:W-:Y:S01]  /*2530*/  ULEA UR5, UR6, UR37, 0x3 ;  /* 0x0000002506057291 */ /* 0x000fe2000f8e18ff */
[----:B------:R-:W-:Y:S02]  /*2540*/  PRMT R4, RZ, 0x654, R4 ;  /* 0x00000654ff047816 */ /* 0x000fe40000000004 */
[----:B-1----:R-:W-:Y:S01]  /*2550*/  SHF.L.U32 R5, R12, 0x1f, RZ ;  /* 0x0000001f0c057819 */ /* 0x002fe200000006ff */
[----:B------:R-:W-:Y:S01]  /*2560*/  UIADD3 UR4, UPT, UPT, UR5, 0x80, URZ ;  /* 0x0000008005047890 */ /* 0x000fe2000fffe0ff */
[----:B------:R1:W-:Y:S05]  /*2570*/  SYNCS.ARRIVE.TRANS64.RED.A1T0 RZ, [R4+URZ], RZ ;  /* 0x000000ff04ff79a7 */ /* 0x0003ea00081004ff */
[----:B------:R-:W-:Y:S01]  /*2580*/  IMAD.U32 R7, RZ, RZ, UR4 ;  /* 0x00000004ff077e24 */ /* 0x000fe2000f8e00ff */
[----:B------:R-:W2:Y:S04]  /*2590*/  SYNCS.PHASECHK.TRANS64.TRYWAIT P0, [UR5+0x90], R5 ;  /* 0x00009005ff0075a7 */ /* 0x000ea80008001105 */
[----:B------:R-:W-:Y:S01]  /*25a0*/  PRMT R6, R2, 0x654, R7 ;  /* 0x0000065402067816 */ /* 0x000fe20000000007 */
[----:B-1----:R-:W-:Y:S01]  /*25b0*/  @!P2 IMAD.MOV.U32 R4, RZ, RZ, 0x10 ;  /* 0x00000010ff04a424 */ /* 0x002fe200078e00ff */
[----:B--2---:R-:W-:Y:S06]  /*25c0*/  @!P0 BRA `(.L_x_41) ;  /* 0x0000008c00288947 */ /* 0x004fec0003800000 */
.L_x_132:
[----:B------:R-:W-:Y:S01]  /*25d0*/  ULEA UR4, UR6, UR37, 0x4 ;  /* 0x0000002506047291 */ /* 0x000fe2000f8e20ff */
[----:B------:R-:W-:Y:S01]  /*25e0*/  SEL R3, R6, R3, !P2 ;  /* 0x0000000306037207 */ /* 0x000fe20005000000 */
[----:B------:R-:W-:Y:S01]  /*25f0*/  UIADD3 UR5, UPT, UPT, UR5, 0x80, URZ ;  /* 0x0000008005057890 */ /* 0x000fe2000fffe0ff */
[----:B-1----:R-:W-:Y:S01]  /*2600*/  LEA R0, R11, UR37, 0x3 ;  /* 0x000000250b007c11 */ /* 0x002fe2000f8e18ff */
[----:B------:R-:W-:Y:S01]  /*2610*/  UIADD3 UR4, UPT, UPT, UR4, 0xf0, URZ ;  /* 0x000000f004047890 */ /* 0x000fe2000fffe0ff */
[----:B------:R-:W-:Y:S01]  /*2620*/  SHF.L.U32 R5, R10, 0x1f, RZ ;  /* 0x0000001f0a057819 */ /* 0x000fe200000006ff */
[----:B------:R1:W-:Y:S01]  /*2630*/  @!P2 SYNCS.ARRIVE.TRANS64.RED RZ, [R3+URZ], R4 ;  /* 0x0000000403ffa9a7 */ /* 0x0003e200080004ff */
[----:B------:R-:W-:Y:S01]  /*2640*/  UIADD3 UR6, UPT, UPT, UR6, 0x1, URZ ;  /* 0x0000000106067890 */ /* 0x000fe2000fffe0ff */
[----:B------:R-:W-:-:S03]  /*2650*/  VIADD R8, R8, 0x1 ;  /* 0x0000000108087836 */ /* 0x000fc60000000000 */
[----:B------:R-:W-:Y:S02]  /*2660*/  UISETP.NE.AND UP0, UPT, UR6, 0x2, UPT ;  /* 0x000000020600788c */ /* 0x000fe4000bf05270 */
[----:B------:R-:W-:Y:S06]  /*2670*/  UGETNEXTWORKID.BROADCAST [UR4], [UR5] ;  /* 0x00000000040073ca */ /* 0x000fec0008000100 */
[----:B------:R-:W-:Y:S01]  /*2680*/  USEL UR4, URZ, 0x1, UP0 ;  /* 0x00000001ff047887 */ /* 0x000fe20008000000 */
[----:B------:R-:W-:Y:S01]  /*2690*/  ISETP.NE.AND P0, PT, R8, 0x2, PT ;  /* 0x000000020800780c */ /* 0x000fe20003f05270 */
[----:B------:R-:W-:Y:S01]  /*26a0*/  USEL UR6, UR6, URZ, UP0 ;  /* 0x000000ff06067287 */ /* 0x000fe20008000000 */
[----:B------:R-:W2:Y:S03]  /*26b0*/  SYNCS.PHASECHK.TRANS64.TRYWAIT P1, [R0+URZ+0x80], R5 ;  /* 0x00008005000075a7 */ /* 0x000ea600080211ff */
[----:B------:R-:W-:Y:S01]  /*26c0*/  LOP3.LUT R12, R12, UR4, RZ, 0x3c, !PT ;  /* 0x000000040c0c7c12 */ /* 0x000fe2000f8e3cff */
[----:B-12---:R-:W-:Y:S07]  /*26d0*/  @!P1 BRA `(.L_x_42) ;  /* 0x0000008800fc9947 */ /* 0x006fee0003800000 */
.L_x_133:
[C---:B------:R-:W-:Y:S01]  /*26e0*/  LEA R4, R11.reuse, UR37, 0x4 ;  /* 0x000000250b047c11 */ /* 0x040fe2000f8e20ff */
[----:B-1----:R-:W-:Y:S01]  /*26f0*/  VIADD R0, R0, 0x90 ;  /* 0x0000009000007836 */ /* 0x002fe20000000000 */
[----:B------:R-:W-:Y:S01]  /*2700*/  SEL R8, R8, RZ, P0 ;  /* 0x000000ff08087207 */ /* 0x000fe20000000000 */
[----:B------:R-:W-:-:S03]  /*2710*/  VIADD R11, R11, 0x1 ;  /* 0x000000010b0b7836 */ /* 0x000fc60000000000 */
[----:B------:R-:W1:Y:S01]  /*2720*/  LDS.128 R4, [R4+0xf0] ;  /* 0x0000f00004047984 */ /* 0x000e620000000c00 */
[----:B------:R-:W-:Y:S02]  /*2730*/  PRMT R0, RZ, 0x654, R0 ;  /* 0x00000654ff007816 */ /* 0x000fe40000000000 */
[C---:B------:R-:W-:Y:S01]  /*2740*/  ISETP.NE.AND P1, PT, R11.reuse, 0x2, PT ;  /* 0x000000020b00780c */ /* 0x040fe20003f25270 */
[----:B------:R-:W-:Y:S01]  /*2750*/  @!PT LDS RZ, [RZ] ;  /* 0x00000000fffff984 */ /* 0x000fe20000000800 */
[----:B------:R-:W-:Y:S01]  /*2760*/  @!PT LDS RZ, [RZ] ;  /* 0x00000000fffff984 */ /* 0x000fe20000000800 */
[----:B------:R-:W-:Y:S01]  /*2770*/  @!PT LDS RZ, [RZ] ;  /* 0x00000000fffff984 */ /* 0x000fe20000000800 */
[----:B------:R-:W-:Y:S01]  /*2780*/  @!PT LDS RZ, [RZ] ;  /* 0x00000000fffff984 */ /* 0x000fe20000000800 */
[----:B------:R2:W-:Y:S06]  /*2790*/  MEMBAR.ALL.CTA ;  /* 0x0000000000007992 */ /* 0x0005ec0000008000 */
[----:B--2---:R-:W2:Y:S01]  /*27a0*/  FENCE.VIEW.ASYNC.S ;  /* 0x00000000000073c6 */ /* 0x004ea20000000000 */
[----:B------:R-:W-:Y:S01]  /*27b0*/  SEL R11, R11, RZ, P1 ;  /* 0x000000ff0b0b7207 */ /* 0x000fe20000800000 */
[----:B--2---:R2:W-:Y:S01]  /*27c0*/  SYNCS.ARRIVE.TRANS64.RED.A1T0 RZ, [R0+URZ], RZ ;  /* 0x000000ff00ff79a7 */ /* 0x0045e200081004ff */
[----:B-1----:R-:W-:-:S02]  /*27d0*/  LOP3.LUT P3, RZ, R6, 0x1, RZ, 0xc0, !PT ;  /* 0x0000000106ff7812 */ /* 0x002fc4000786c0ff */
[----:B------:R-:W-:-:S04]  /*27e0*/  SEL R5, RZ, 0x1, P1 ;  /* 0x00000001ff057807 */ /* 0x000fc80000800000 */
[----:B------:R-:W-:Y:S02]  /*27f0*/  LOP3.LUT R10, R10, R5, RZ, 0x3c, !PT ;  /* 0x000000050a0a7212 */ /* 0x000fe400078e3cff */
[----:B--2---:R-:W-:-:S04]  /*2800*/  SEL R0, RZ, 0x1, P0 ;  /* 0x00000001ff007807 */ /* 0x004fc80000000000 */
[----:B------:R-:W-:Y:S01]  /*2810*/  LOP3.LUT R9, R9, R0, RZ, 0x3c, !PT ;  /* 0x0000000009097212 */ /* 0x000fe200078e3cff */
[----:B------:R-:W-:Y:S06]  /*2820*/  @P3 BRA `(.L_x_43) ;  /* 0xfffffffc002c3947 */ /* 0x000fec000383ffff */
[----:B------:R-:W-:Y:S01]  /*2830*/  ULEA UR5, UR6, UR37, 0x3 ;  /* 0x0000002506057291 */ /* 0x000fe2000f8e18ff */
[----:B------:R-:W-:-:S08]  /*2840*/  SHF.L.U32 R3, R12, 0x1f, RZ ;  /* 0x0000001f0c037819 */ /* 0x000fd000000006ff */
[----:B------:R-:W1:Y:S02]  /*2850*/  SYNCS.PHASECHK.TRANS64 P0, [UR5+0x90], R3 ;  /* 0x00009003ff0075a7 */ /* 0x000e640008001005 */
[----:B-1----:R-:W-:Y:S05]  /*2860*/  @P0 BRA `(.L_x_44) ;  /* 0x0000000000080947 */ /* 0x002fea0003800000 */
[----:B------:R-:W1:Y:S02]  /*2870*/  SYNCS.PHASECHK.TRANS64.TRYWAIT P0, [UR5+0x90], R3 ;  /* 0x00009003ff0075a7 */ /* 0x000e640008001105 */
[----:B-1----:R-:W-:Y:S05]  /*2880*/  @!P0 BRA `(.L_x_45) ;  /* 0x0000008800a48947 */ /* 0x002fea0003800000 */
.L_x_44:
[----:B------:R-:W-:-:S04]  /*2890*/  UIADD3 UR4, UPT, UPT, UR6, 0x1, URZ ;  /* 0x0000000106047890 */ /* 0x000fc8000fffe0ff */
[----:B------:R-:W-:-:S04]  /*28a0*/  UISETP.NE.AND UP0, UPT, UR4, 0x2, UPT ;  /* 0x000000020400788c */ /* 0x000fc8000bf05270 */
[----:B------:R-:W-:Y:S02]  /*28b0*/  USEL UR7, URZ, 0x1, UP0 ;  /* 0x00000001ff077887 */ /* 0x000fe40008000000 */
[----:B------:R-:W-:-:S04]  /*28c0*/  USEL UR4, UR4, URZ, UP0 ;  /* 0x000000ff04047287 */ /* 0x000fc80008000000 */
[----:B------:R-:W-:Y:S01]  /*28d0*/  ULEA UR4, UR4, UR37, 0x3 ;  /* 0x0000002504047291 */ /* 0x000fe2000f8e18ff */
[----:B-1----:R-:W-:-:S04]  /*28e0*/  LOP3.LUT R3, R12, UR7, RZ, 0x3c, !PT ;  /* 0x000000070c037c12 */ /* 0x002fc8000f8e3cff */
[----:B------:R-:W-:-:S04]  /*28f0*/  SHF.L.U32 R0, R3, 0x1f, RZ ;  /* 0x0000001f03007819 */ /* 0x000fc800000006ff */
[----:B------:R-:W1:Y:S02]  /*2900*/  SYNCS.PHASECHK.TRANS64 P0, [UR4+0x90], R0 ;  /* 0x00009000ff0075a7 */ /* 0x000e640008001004 */
[----:B-1----:R-:W-:Y:S05]  /*2910*/  @P0 EXIT ;  /* 0x000000000000094d */ /* 0x002fea0003800000 */
[----:B------:R-:W-:Y:S02]  /*2920*/  SHF.L.U32 R3, R3, 0x1f, RZ ;  /* 0x0000001f03037819 */ /* 0x000fe400000006ff */
[----:B------:R-:W-:-:S07]  /*2930*/  MOV R0, UR4 ;  /* 0x0000000400007c02 */ /* 0x000fce0008000f00 */
.L_x_46:
[----:B-1----:R1:W2:Y:S02]  /*2940*/  SYNCS.PHASECHK.TRANS64.TRYWAIT P0, [R0+URZ+0x90], R3 ;  /* 0x00009003000075a7 */ /* 0x0022a400080011ff */
[----:B--2---:R-:W-:Y:S05]  /*2950*/  @!P0 NANOSLEEP.SYNCS 0x989680 ;  /* 0x009896800000895d */ /* 0x004fea0003900000 */
[----:B------:R-:W2:Y:S02]  /*2960*/  @!P0 SYNCS.PHASECHK.TRANS64 P0, [R0+URZ+0x90], R3 ;  /* 0x00009003000085a7 */ /* 0x000ea400080010ff */
[----:B--2---:R-:W-:Y:S05]  /*2970*/  @P0 EXIT ;  /* 0x000000000000094d */ /* 0x004fea0003800000 */
[----:B------:R-:W-:Y:S05]  /*2980*/  BRA `(.L_x_46) ;  /* 0xfffffffc00ec7947 */ /* 0x000fea000383ffff */
.L_x_39:
[----:B------:R-:W-:-:S09]  /*2990*/  UISETP.NE.AND UP1, UPT, UR8, URZ, UPT ;  /* 0x000000ff0800728c */ /* 0x000fd2000bf25270 */
[----:B------:R-:W-:Y:S05]  /*29a0*/  BRA.U UP1, `(.L_x_47) ;  /* 0x0000000d016c7547 */ /* 0x000fea000b800000 */
[----:B------:R-:W-:Y:S01]  /*29b0*/  UMOV UR4, 0x40 ;  /* 0x0000004000047882 */ /* 0x000fe20000000000 */
[----:B------:R-:W-:Y:S01]  /*29c0*/  NOP ;  /* 0x0000000000007918 */ /* 0x000fe20000000000 */
[----:B------:R-:W-:Y:S01]  /*29d0*/  ULEA UR4, UR37, UR4, 0x18 ;  /* 0x0000000425047291 */ /* 0x000fe2000f8ec0ff */
[----:B------:R-:W-:Y:S02]  /*29e0*/  UMOV UR5, 0x400 ;  /* 0x0000040000057882 */ /* 0x000fe40000000000 */
[----:B------:R-:W-:-:S06]  /*29f0*/  ULEA UR37, UR37, UR5, 0x18 ;  /* 0x0000000525257291 */ /* 0x000fcc000f8ec0ff */
[----:B------:R-:W1:Y:S02]  /*2a00*/  LDS.U8 R0, [UR4+0x1c] ;  /* 0x00001c04ff007984 */ /* 0x000e640008000000 */
[----:B-1----:R-:W-:-:S13]  /*2a10*/  ISETP.NE.AND P0, PT, R0, RZ, PT ;  /* 0x000000ff0000720c */ /* 0x002fda0003f05270 */
[----:B------:R-:W-:Y:S05]  /*2a20*/  @P0 BRA `(.L_x_48) ;  /* 0x0000000000580947 */ /* 0x000fea0003800000 */
[----:B------:R-:W-:-:S13]  /*2a30*/  ELECT P0, URZ, PT ;  /* 0x0000000000ff782f */ /* 0x000fda0003800000 */
[----:B------:R-:W-:Y:S05]  /*2a40*/  @!P0 BRA `(.L_x_49) ;  /* 0x0000000000608947 */ /* 0x000fea0003800000 */
[----:B------:R-:W-:Y:S01]  /*2a50*/  UMOV UR5, 0x10 ;  /* 0x0000001000057882 */ /* 0x000fe20000000000 */
[----:B------:R-:W-:Y:S01]  /*2a60*/  HFMA2 R0, -RZ, RZ, 0, 5.9604644775390625e-08 ;  /* 0x00000001ff007431 */ /* 0x000fe200000001ff */
[----:B------:R-:W-:-:S03]  /*2a70*/  MOV R2, 0xffff ;  /* 0x0000ffff00027802 */ /* 0x000fc60000000f00 */
[----:B------:R-:W-:Y:S04]  /*2a80*/  DEPBAR.LE SB1, 0x36 ;  /* 0x00009d800000791a */ /* 0x000fe80000000000 */
[----:B------:R-:W1:Y:S02]  /*2a90*/  UTCATOMSWS.FIND_AND_SET.ALIGN UP0, UR5, UR5 ;  /* 0x00000005000575e3 */ /* 0x000e640008000800 */
[----:B-1----:R-:W-:Y:S01]  /*2aa0*/  MOV R3, UR5 ;  /* 0x0000000500037c02 */ /* 0x002fe20008000f00 */
[----:B------:R-:W-:Y:S06]  /*2ab0*/  BRA.U UP0, `(.L_x_50) ;  /* 0x0000000100187547 */ /* 0x000fec000b800000 */
.L_x_51:
[----:B------:R-:W-:Y:S05]  /*2ac0*/  NANOSLEEP 0x64 ;  /* 0x000000640000795d */ /* 0x000fea0003800000 */
[----:B------:R-:W-:-:S05]  /*2ad0*/  UMOV UR5, 0x10 ;  /* 0x0000001000057882 */ /* 0x000fca0000000000 */
[----:B------:R-:W-:Y:S04]  /*2ae0*/  DEPBAR.LE SB1, 0x36 ;  /* 0x00009d800000791a */ /* 0x000fe80000000000 */
[----:B------:R-:W1:Y:S02]  /*2af0*/  UTCATOMSWS.FIND_AND_SET.ALIGN UP0, UR5, UR5 ;  /* 0x00000005000575e3 */ /* 0x000e640008000800 */
[----:B-1----:R-:W-:Y:S01]  /*2b00*/  MOV R3, UR5 ;  /* 0x0000000500037c02 */ /* 0x002fe20008000f00 */
[----:B------:R-:W-:Y:S05]  /*2b10*/  BRA.U !UP0, `(.L_x_51) ;  /* 0xfffffffd08e87547 */ /* 0x000fea000b83ffff */
.L_x_50:
[-C--:B------:R-:W-:Y:S02]  /*2b20*/  SHF.L.U32 R2, R2, R3.reuse, RZ ;  /* 0x0000000302027219 */ /* 0x080fe400000006ff */
[----:B------:R-:W-:Y:S01]  /*2b30*/  SHF.L.U32 R0, R0, R3, RZ ;  /* 0x0000000300007219 */ /* 0x000fe200000006ff */
[----:B------:R-:W-:Y:S02]  /*2b40*/  IMAD.SHL.U32 R3, R3, 0x20, RZ ;  /* 0x0000002003037824 */ /* 0x000fe400078e00ff */
[----:B------:R1:W-:Y:S04]  /*2b50*/  ATOMS.OR RZ, [UR4+0x14], R2 ;  /* 0x00001402ffff798c */ /* 0x0003e8000b000004 */
[----:B------:R1:W-:Y:S04]  /*2b60*/  ATOMS.OR RZ, [UR4+0x18], R0 ;  /* 0x00001800ffff798c */ /* 0x0003e8000b000004 */
[----:B------:R1:W-:Y:S01]  /*2b70*/  STS [UR37+0x110], R3 ;  /* 0x00011003ff007988 */ /* 0x0003e20008000825 */
[----:B------:R-:W-:Y:S05]  /*2b80*/  BRA `(.L_x_49) ;  /* 0x0000000000107947 */ /* 0x000fea0003800000 */
.L_x_48:
[----:B------:R-:W-:Y:S02]  /*2b90*/  MOV R0, 0xffffffff ;  /* 0xffffffff00007802 */ /* 0x000fe40000000f00 */
[----:B------:R-:W-:-:S03]  /*2ba0*/  MOV R2, 0x2bd0 ;  /* 0x00002bd000027802 */ /* 0x000fc60000000f00 */
[----:B------:R1:W-:Y:S04]  /*2bb0*/  STS [UR37+0x110], R0 ;  /* 0x00011000ff007988 */ /* 0x0003e80008000825 */
[----:B-1-3-5:R-:W-:Y:S05]  /*2bc0*/  CALL.REL.NOINC `($__internal_1_$__cuda_sm10x_tcgen05_guardrail_trap_phase_invalid_during_alloc) ;  /* 0x0000008c00b87944 */ /* 0x02afea0003c00000 */
.L_x_49:
[----:B------:R-:W-:Y:S05]  /*2bd0*/  WARPSYNC.ALL ;  /* 0x0000000000007948 */ /* 0x000fea0003800000 */
[----:B------:R-:W2:Y:S01]  /*2be0*/  S2UR UR5, SR_CgaCtaId ;  /* 0x00000000000579c3 */ /* 0x000ea20000008800 */
[----:B------:R-:W-:Y:S01]  /*2bf0*/  UMOV UR4, 0x400 ;  /* 0x0000040000047882 */ /* 0x000fe20000000000 */
[----:B------:R-:W-:-:S06]  /*2c00*/  NOP ;  /* 0x0000000000007918 */ /* 0x000fcc0000000000 */
[----:B------:R-:W-:Y:S06]  /*2c10*/  BAR.ARV 0x6, 0xa0 ;  /* 0x0182800000007b1d */ /* 0x000fec0000002000 */
[----:B------:R-:W4:Y:S01]  /*2c20*/  LDCU UR7, c[0x0][0x38c] ;  /* 0x00007180ff0777ac */ /* 0x000f220008000800 */
[----:B------:R-:W-:Y:S01]  /*2c30*/  IMAD.MOV.U32 R11, RZ, RZ, 0x1 ;  /* 0x00000001ff0b7424 */ /* 0x000fe200078e00ff */
[----:B------:R-:W-:Y:S01]  /*2c40*/  CS2R R8, SRZ ;  /* 0x0000000000087805 */ /* 0x000fe2000001ff00 */
[----:B------:R-:W-:Y:S01]  /*2c50*/  IMAD.MOV.U32 R10, RZ, RZ, RZ ;  /* 0x000000ffff0a7224 */ /* 0x000fe200078e00ff */
[----:B------:R-:W3:Y:S01]  /*2c60*/  LDCU UR6, c[0x0][0x38c] ;  /* 0x00007180ff0677ac */ /* 0x000ee20008000800 */
[----:B------:R-:W-:Y:S01]  /*2c70*/  UMOV UR15, URZ ;  /* 0x000000ff000f7c82 */ /* 0x000fe20008000000 */
[----:B------:R-:W-:Y:S01]  /*2c80*/  UMOV UR14, URZ ;  /* 0x000000ff000e7c82 */ /* 0x000fe20008000000 */
[----:B--2---:R-:W-:Y:S01]  /*2c90*/  ULEA UR5, UR5, UR4, 0x18 ;  /* 0x0000000405057291 */ /* 0x004fe2000f8ec0ff */
[----:B------:R-:W-:Y:S01]  /*2ca0*/  UMOV UR24, 0x0 ;  /* 0x0000000000187882 */ /* 0x000fe20000000000 */
[----:B------:R-:W-:-:S02]  /*2cb0*/  UMOV UR25, 0x84004a0 ;  /* 0x084004a000197882 */ /* 0x000fc40000000000 */
[----:B------:R-:W-:Y:S02]  /*2cc0*/  UIADD3 UR10, UPT, UPT, UR5, 0xc400, URZ ;  /* 0x0000c400050a7890 */ /* 0x000fe4000fffe0ff */
[----:B------:R-:W-:Y:S02]  /*2cd0*/  UIADD3 UR11, UPT, UPT, UR5, 0x18400, URZ ;  /* 0x00018400050b7890 */ /* 0x000fe4000fffe0ff */
[----:B----4-:R-:W-:Y:S01]  /*2ce0*/  UIADD3 UR7, UPT, UPT, UR7, 0x7f, URZ ;  /* 0x0000007f07077890 */ /* 0x010fe2000fffe0ff */
[----:B-1----:R-:W1:Y:S01]  /*2cf0*/  LDS R0, [UR5+0x110] ;  /* 0x00011005ff007984 */ /* 0x002e620008000800 */
[----:B------:R-:W-:Y:S02]  /*2d00*/  USHF.R.U32.HI UR10, URZ, 0x4, UR10 ;  /* 0x00000004ff0a7899 */ /* 0x000fe4000801160a */
[----:B------:R-:W-:Y:S02]  /*2d10*/  USHF.R.S32.HI UR4, URZ, 0x1f, UR7 ;  /* 0x0000001fff047899 */ /* 0x000fe40008011407 */
[----:B------:R-:W-:-:S02]  /*2d20*/  USHF.R.U32.HI UR11, URZ, 0x4, UR11 ;  /* 0x00000004ff0b7899 */ /* 0x000fc4000801160b */
[----:B------:R-:W-:Y:S02]  /*2d30*/  ULEA.HI UR4, UR4, UR7, URZ, 0x7 ;  /* 0x0000000704047291 */ /* 0x000fe4000f8f38ff */
[----:B------:R-:W-:Y:S02]  /*2d40*/  ULOP3.LUT UR10, UR10, 0x3fff, URZ, 0xc0, !UPT ;  /* 0x00003fff0a0a7892 */ /* 0x000fe4000f8ec0ff */
[----:B------:R-:W-:Y:S02]  /*2d50*/  USHF.R.S32.HI UR4, URZ, 0x7, UR4 ;  /* 0x00000007ff047899 */ /* 0x000fe40008011404 */
[----:B------:R-:W-:Y:S02]  /*2d60*/  ULOP3.LUT UR11, UR11, 0x3fff, URZ, 0xc0, !UPT ;  /* 0x00003fff0b0b7892 */ /* 0x000fe4000f8ec0ff */
[----:B------:R-:W-:Y:S01]  /*2d70*/  UISETP.LT.AND UP0, UPT, UR4, 0x1, UPT ;  /* 0x000000010400788c */ /* 0x000fe2000bf01270 */
[----:B------:R-:W-:Y:S01]  /*2d80*/  UMOV UR22, 0x0 ;  /* 0x0000000000167882 */ /* 0x000fe20000000000 */
[----:B------:R-:W-:-:S02]  /*2d90*/  UMOV UR23, 0x84004a0 ;  /* 0x084004a000177882 */ /* 0x000fc40000000000 */
[----:B------:R-:W-:Y:S02]  /*2da0*/  USEL UR9, UR4, 0x1, !UP0 ;  /* 0x0000000104097887 */ /* 0x000fe4000c000000 */
[----:B------:R-:W-:Y:S02]  /*2db0*/  ULOP3.LUT UR10, UR10, 0x10000, URZ, 0xfc, !UPT ;  /* 0x000100000a0a7892 */ /* 0x000fe4000f8efcff */
[----:B------:R-:W-:Y:S02]  /*2dc0*/  ULOP3.LUT UR11, UR11, 0x10000, URZ, 0xfc, !UPT ;  /* 0x000100000b0b7892 */ /* 0x000fe4000f8efcff */
[----:B------:R-:W-:Y:S02]  /*2dd0*/  UIADD3 UR9, UPT, UPT, -UR9, URZ, URZ ;  /* 0x000000ff09097290 */ /* 0x000fe4000fffe1ff */
[----:B---3--:R-:W-:Y:S01]  /*2de0*/  UISETP.GE.AND UP3, UPT, UR6, 0x1, UPT ;  /* 0x000000010600788c */ /* 0x008fe2000bf66270 */
[----:B------:R-:W-:Y:S01]  /*2df0*/  UMOV UR20, 0x0 ;  /* 0x0000000000147882 */ /* 0x000fe20000000000 */
[----:B------:R-:W-:Y:S01]  /*2e00*/  UMOV UR21, 0x84004a0 ;  /* 0x084004a000157882 */ /* 0x000fe20000000000 */
[----:B------:R-:W-:Y:S01]  /*2e10*/  UMOV UR18, 0x0 ;  /* 0x0000000000127882 */ /* 0x000fe20000000000 */
[----:B------:R-:W-:Y:S01]  /*2e20*/  UMOV UR19, 0x84004a0 ;  /* 0x084004a000137882 */ /* 0x000fe20000000000 */
[----:B-1----:R-:W-:-:S15]  /*2e30*/  R2UR UR16, R0 ;  /* 0x00000000001072ca */ /* 0x002fde00000e0000 */
.L_x_58:
[----:B------:R-:W-:Y:S02]  /*2e40*/  LEA R0, R10, UR5, 0x3 ;  /* 0x000000050a007c11 */ /* 0x000fe4000f8e18ff */
[----:B------:R-:W-:Y:S02]  /*2e50*/  SHF.L.U32 R5, R9, 0x1f, RZ ;  /* 0x0000001f09057819 */ /* 0x000fe400000006ff */
[----:B------:R-:W-:Y:S01]  /*2e60*/  PLOP3.LUT P0, PT, PT, PT, UP3, 0x80, 0x8 ;  /* 0x000000000008781c */ /* 0x000fe20003f0f038 */
[----:B------:R-:W-:Y:S01]  /*2e70*/  VIADD R3, R0, 0x90 ;  /* 0x0000009000037836 */ /* 0x000fe20000000000 */
[----:B-1----:R-:W1:Y:S02]  /*2e80*/  SYNCS.PHASECHK.TRANS64.TRYWAIT P1, [R0+URZ+0x80], R5 ;  /* 0x00008005000075a7 */ /* 0x002e6400080211ff */
[----:B-1-3--:R-:W-:Y:S09]  /*2e90*/  @!P1 BRA `(.L_x_52) ;  /* 0x0000008400389947 */ /* 0x00aff20003800000 */
.L_x_135:
[----:B------:R-:W-:Y:S01]  /*2ea0*/  LEA R4, R10, UR5, 0x4 ;  /* 0x000000050a047c11 */ /* 0x000fe2000f8e20ff */
[----:B------:R-:W-:Y:S01]  /*2eb0*/  @UP3 ULEA UR6, UR14, UR5, 0x3 ;  /* 0x000000050e063291 */ /* 0x000fe2000f8e18ff */
[----:B------:R-:W-:Y:S01]  /*2ec0*/  PLOP3.LUT P2, PT, PT, PT, PT, 0x80, 0x8 ;  /* 0x000000000008781c */ /* 0x000fe20003f4f070 */
[----:B------:R-:W-:Y:S01]  /*2ed0*/  ULEA UR7, UR15, UR5, 0x3 ;  /* 0x000000050f077291 */ /* 0x000fe2000f8e18ff */
[----:B------:R-:W-:Y:S01]  /*2ee0*/  PRMT R3, RZ, 0x654, R3 ;  /* 0x00000654ff037816 */ /* 0x000fe20000000003 */
[----:B------:R-:W-:Y:S01]  /*2ef0*/  ULEA UR8, UR15, UR16, 0x8 ;  /* 0x000000100f087291 */ /* 0x000fe2000f8e40ff */
[----:B-1----:R-:W1:Y:S01]  /*2f00*/  LDS.128 R4, [R4+0xf0] ;  /* 0x0000f00004047984 */ /* 0x002e620000000c00 */
[----:B------:R-:W-:Y:S02]  /*2f10*/  @P0 SHF.L.U32 R2, R8, 0x1f, RZ ;  /* 0x0000001f08020819 */ /* 0x000fe400000006ff */
[----:B------:R-:W-:Y:S01]  /*2f20*/  SHF.L.U32 R0, R11, 0x1f, RZ ;  /* 0x0000001f0b007819 */ /* 0x000fe200000006ff */
[----:B------:R-:W-:Y:S01]  /*2f30*/  @!PT LDS RZ, [RZ] ;  /* 0x00000000fffff984 */ /* 0x000fe20000000800 */
[----:B------:R-:W-:Y:S01]  /*2f40*/  @!PT LDS RZ, [RZ] ;  /* 0x00000000fffff984 */ /* 0x000fe20000000800 */
[----:B------:R-:W-:Y:S01]  /*2f50*/  @!PT LDS RZ, [RZ] ;  /* 0x00000000fffff984 */ /* 0x000fe20000000800 */
[----:B------:R-:W-:Y:S01]  /*2f60*/  @!PT LDS RZ, [RZ] ;  /* 0x00000000fffff984 */ /* 0x000fe20000000800 */
[----:B------:R2:W-:Y:S06]  /*2f70*/  MEMBAR.ALL.CTA ;  /* 0x0000000000007992 */ /* 0x0005ec0000008000 */
[----:B--2---:R-:W2:Y:S02]  /*2f80*/  FENCE.VIEW.ASYNC.S ;  /* 0x00000000000073c6 */ /* 0x004ea40000000000 */
[----:B--2---:R2:W-:Y:S01]  /*2f90*/  SYNCS.ARRIVE.TRANS64.RED.A1T0 RZ, [R3+URZ], RZ ;  /* 0x000000ff03ff79a7 */ /* 0x0045e200081004ff */
[----:B------:R2:W3:Y:S01]  /*2fa0*/  @P0 SYNCS.PHASECHK.TRANS64.TRYWAIT P2, [UR6], R2 ;  /* 0x00000002ff0005a7 */ /* 0x0004e20008041106 */
[----:B-1----:R-:W-:Y:S01]  /*2fb0*/  LOP3.LUT P1, RZ, R6, 0x1, RZ, 0xc0, !PT ;  /* 0x0000000106ff7812 */ /* 0x002fe2000782c0ff */
[----:B------:R-:W1:Y:S02]  /*2fc0*/  SYNCS.PHASECHK.TRANS64.TRYWAIT P0, [UR7+0xb0], R0 ;  /* 0x0000b000ff0075a7 */ /* 0x000e640008001107 */
[----:B-123--:R-:W-:Y:S10]  /*2fd0*/  @!P0 BRA `(.L_x_53) ;  /* 0x0000008000fc8947 */ /* 0x00eff40003800000 */
.L_x_137:
[----:B------:R-:W-:Y:S01]  /*2fe0*/  IADD3 R10, PT, PT, R10, 0x1, RZ ;  /* 0x000000010a0a7810 */ /* 0x000fe20007ffe0ff */
[----:B------:R-:W-:Y:S06]  /*2ff0*/  BRA.U !UP3, `(.L_x_54) ;  /* 0x000000010bc07547 */ /* 0x000fec000b800000 */
[----:B------:R-:W-:Y:S01]  /*3000*/  UPLOP3.LUT UP4, UPT, UPT, UPT, UPT, 0x40, 0x4 ;  /* 0x000000000004789c */ /* 0x000fe20003f8e870 */
[----:B------:R-:W-:Y:S01]  /*3010*/  UMOV UR13, UR9 ;  /* 0x00000009000d7c82 */ /* 0x000fe20008000000 */
[----:B------:R-:W-:Y:S01]  /*3020*/  UMOV UR12, UR4 ;  /* 0x00000004000c7c82 */ /* 0x000fe20008000000 */
[----:B------:R-:W-:-:S08]  /*3030*/  UMOV UR17, UR14 ;  /* 0x0000000e00117c82 */ /* 0x000fd00008000000 */
.L_x_57:
[----:B------:R-:W-:Y:S02]  /*3040*/  UIADD3 UR13, UPT, UPT, UR13, 0x1, URZ ;  /* 0x000000010d0d7890 */ /* 0x000fe4000fffe0ff */
[----:B--2---:R-:W-:Y:S02]  /*3050*/  ULEA UR6, UR17, UR5, 0x3 ;  /* 0x0000000511067291 */ /* 0x004fe4000f8e18ff */
[----:B------:R-:W-:Y:S01]  /*3060*/  UISETP.NE.AND UP0, UPT, UR13, URZ, UPT ;  /* 0x000000ff0d00728c */ /* 0x000fe2000bf05270 */
[----:B---3--:R-:W-:Y:S10]  /*3070*/  @P2 BRA `(.L_x_55) ;  /* 0x00000000000c2947 */ /* 0x008ff40003800000 */
[----:B-1----:R-:W-:Y:S04]  /*3080*/  SHF.L.U32 R3, R8, 0x1f, RZ ;  /* 0x0000001f08037819 */ /* 0x002fe800000006ff */
[----:B------:R-:W1:Y:S02]  /*3090*/  SYNCS.PHASECHK.TRANS64.TRYWAIT P0, [UR6], R3 ;  /* 0x00000003ff0075a7 */ /* 0x000e640008001106 */
[----:B-1----:R-:W-:Y:S05]  /*30a0*/  @!P0 BRA `(.L_x_56) ;  /* 0x0000008000e08947 */ /* 0x002fea0003800000 */
.L_x_55:
[----:B------:R-:W-:Y:S01]  /*30b0*/  UISETP.NE.AND UP1, UPT, UR12, 0x1, UPT ;  /* 0x000000010c00788c */ /* 0x000fe2000bf25270 */
[----:B------:R-:W-:Y:S01]  /*30c0*/  PLOP3.LUT P2, PT, PT, PT, PT, 0x80, 0x8 ;  /* 0x000000000008781c */ /* 0x000fe20003f4f070 */
[----:B------:R-:W-:Y:S02]  /*30d0*/  UIADD3 UR14, UPT, UPT, UR17, 0x1, URZ ;  /* 0x00000001110e7890 */ /* 0x000fe4000fffe0ff */
[----:B------:R-:W-:Y:S02]  /*30e0*/  ULEA UR28, UR17, UR11, 0xb ;  /* 0x0000000b111c7291 */ /* 0x000fe4000f8e58ff */
[----:B------:R-:W-:Y:S01]  /*30f0*/  UISETP.NE.AND UP2, UPT, UR14, 0x3, UPT ;  /* 0x000000030e00788c */ /* 0x000fe2000bf45270 */
[----:B------:R-:W-:Y:S01]  /*3100*/  PLOP3.LUT P0, PT, PT, PT, UP1, 0x80, 0x8 ;  /* 0x000000000008781c */ /* 0x000fe20003f0f018 */
[----:B------:R-:W-:Y:S02]  /*3110*/  UIADD3 UR40, UPT, UPT, UR28, 0x2, URZ ;  /* 0x000000021c287890 */ /* 0x000fe4000fffe0ff */
[----:B------:R-:W-:Y:S02]  /*3120*/  USEL UR27, URZ, 0x1, UP2 ;  /* 0x00000001ff1b7887 */ /* 0x000fe40009000000 */
[----:B------:R-:W-:Y:S02]  /*3130*/  USEL UR14, UR14, URZ, UP2 ;  /* 0x000000ff0e0e7287 */ /* 0x000fe40009000000 */
[----:B------:R-:W-:Y:S02]  /*3140*/  UIADD3 UR36, UPT, UPT, UR28, 0x4, URZ ;  /* 0x000000041c247890 */ /* 0x000fe4000fffe0ff */
[----:B------:R-:W-:Y:S01]  /*3150*/  @UP1 ULEA UR26, UR14, UR5, 0x3 ;  /* 0x000000050e1a1291 */ /* 0x000fe2000f8e18ff */
[----:B------:R-:W-:Y:S01]  /*3160*/  LOP3.LUT R8, R8, UR27, RZ, 0x3c, !PT ;  /* 0x0000001b08087c12 */ /* 0x000fe2000f8e3cff */
[----:B------:R-:W-:Y:S02]  /*3170*/  UIADD3 UR32, UPT, UPT, UR28, 0x6, URZ ;  /* 0x000000061c207890 */ /* 0x000fe4000fffe0ff */
[----:B------:R-:W-:Y:S01]  /*3180*/  UIADD3 UR6, UPT, UPT, UR6, 0x18, URZ ;  /* 0x0000001806067890 */ /* 0x000fe2000fffe0ff */
[----:B-1----:R-:W-:Y:S01]  /*3190*/  @P0 SHF.L.U32 R0, R8, 0x1f, RZ ;  /* 0x0000001f08000819 */ /* 0x002fe200000006ff */
[----:B------:R-:W-:Y:S01]  /*31a0*/  UIADD3 UR12, UPT, UPT, UR12, -0x1, URZ ;  /* 0xffffffff0c0c7890 */ /* 0x000fe2000fffe0ff */
[----:B------:R-:W-:Y:S02]  /*31b0*/  UMOV UR29, 0x40004040 ;  /* 0x40004040001d7882 */ /* 0x000fe40000000000 */
[----:B------:R2:W3:Y:S01]  /*31c0*/  @P0 SYNCS.PHASECHK.TRANS64.TRYWAIT P2, [UR26], R0 ;  /* 0x00000000ff0005a7 */ /* 0x0004e2000804111a */
[----:B------:R-:W-:Y:S01]  /*31d0*/  ULEA UR26, UR17, UR10, 0xa ;  /* 0x0000000a111a7291 */ /* 0x000fe2000f8e50ff */
[----:B------:R-:W-:Y:S01]  /*31e0*/  UMOV UR27, 0x40004040 ;  /* 0x40004040001b7882 */ /* 0x000fe20000000000 */
[----:B------:R-:W-:Y:S02]  /*31f0*/  UMOV UR41, 0x40004040 ;  /* 0x4000404000297882 */ /* 0x000fe40000000000 */
[----:B------:R-:W-:Y:S02]  /*3200*/  UIADD3 UR38, UPT, UPT, UR26, 0x2, URZ ;  /* 0x000000021a267890 */ /* 0x000fe4000fffe0ff */
[----:B------:R-:W-:Y:S02]  /*3210*/  UIADD3 UR34, UPT, UPT, UR26, 0x4, URZ ;  /* 0x000000041a227890 */ /* 0x000fe4000fffe0ff */
[----:B------:R-:W-:Y:S01]  /*3220*/  UIADD3 UR30, UPT, UPT, UR26, 0x6, URZ ;  /* 0x000000061a1e7890 */ /* 0x000fe2000fffe0ff */
[----:B------:R2:W-:Y:S01]  /*3230*/  UTCIMMA gdesc[UR26], gdesc[UR28], tmem[UR8], tmem[UR24], idesc[UR25], UP4 ;  /* 0x00ff181c1a0075ea */ /* 0x0005e2000a000108 */
[----:B------:R-:W-:Y:S01]  /*3240*/  UPLOP3.LUT UP4, UPT, UPT, UPT, UPT, 0x80, 0x8 ;  /* 0x000000000008789c */ /* 0x000fe20003f8f070 */
[----:B------:R-:W-:Y:S01]  /*3250*/  UMOV UR39, 0x40004040 ;  /* 0x4000404000277882 */ /* 0x000fe20000000000 */
[----:B------:R-:W-:Y:S01]  /*3260*/  UMOV UR37, 0x40004040 ;  /* 0x4000404000257882 */ /* 0x000fe20000000000 */
[----:B------:R2:W-:Y:S01]  /*3270*/  UTCIMMA gdesc[UR38], gdesc[UR40], tmem[UR8], tmem[UR22], idesc[UR23], UPT ;  /* 0x00ff1628260075ea */ /* 0x0005e2000b800108 */
[----:B------:R-:W-:Y:S01]  /*3280*/  UMOV UR35, 0x40004040 ;  /* 0x4000404000237882 */ /* 0x000fe20000000000 */
[----:B------:R-:W-:Y:S01]  /*3290*/  UMOV UR33, 0x40004040 ;  /* 0x4000404000217882 */ /* 0x000fe20000000000 */
[----:B------:R-:W-:Y:S01]  /*32a0*/  UMOV UR31, 0x40004040 ;  /* 0x40004040001f7882 */ /* 0x000fe20000000000 */
[----:B------:R2:W-:Y:S01]  /*32b0*/  UTCIMMA gdesc[UR34], gdesc[UR36], tmem[UR8], tmem[UR20], idesc[UR21], UPT ;  /* 0x00ff1424220075ea */ /* 0x0005e2000b800108 */
[----:B------:R2:W-:Y:S01]  /*32c0*/  UTCIMMA gdesc[UR30], gdesc[UR32], tmem[UR8], tmem[UR18], idesc[UR19], UPT ;  /* 0x00ff12201e0075ea */ /* 0x0005e2000b800108 */
[----:B------:R2:W-:Y:S01]  /*32d0*/  UTCBAR [UR6], URZ ;  /* 0x000000ff060073e9 */ /* 0x0005e200080000ff */
[----:B------:R-:W-:Y:S01]  /*32e0*/  UMOV UR17, UR14 ;  /* 0x0000000e00117c82 */ /* 0x000fe20008000000 */
[----:B------:R-:W-:Y:S05]  /*32f0*/  BRA.U UP0, `(.L_x_57) ;  /* 0xfffffffd00507547 */ /* 0x000fea000b83ffff */
.L_x_54:
[----:B------:R-:W-:Y:S01]  /*3300*/  UIADD3 UR15, UPT, UPT, UR15, 0x1, URZ ;  /* 0x000000010f0f7890 */ /* 0x000fe2000fffe0ff */
[C---:B------:R-:W-:Y:S01]  /*3310*/  ISETP.NE.AND P0, PT, R10.reuse, 0x2, PT ;  /* 0x000000020a00780c */ /* 0x040fe20003f05270 */
[----:B------:R-:W-:Y:S02]  /*3320*/  UIADD3 UR7, UPT, UPT, UR7, 0xa0, URZ ;  /* 0x000000a007077890 */ /* 0x000fe4000fffe0ff */
[----:B------:R-:W-:Y:S01]  /*3330*/  UISETP.NE.AND UP0, UPT, UR15, 0x2, UPT ;  /* 0x000000020f00788c */ /* 0x000fe2000bf05270 */
[----:B-12---:R-:W-:Y:S02]  /*3340*/  SEL R0, RZ, 0x1, P0 ;  /* 0x00000001ff007807 */ /* 0x006fe40000000000 */
[----:B------:R-:W-:Y:S01]  /*3350*/  SEL R10, R10, RZ, P0 ;  /* 0x000000ff0a0a7207 */ /* 0x000fe20000000000 */
[----:B------:R-:W-:Y:S01]  /*3360*/  USEL UR6, URZ, 0x1, UP0 ;  /* 0x00000001ff067887 */ /* 0x000fe20008000000 */
[----:B------:R-:W-:Y:S01]  /*3370*/  LOP3.LUT R9, R9, R0, RZ, 0x3c, !PT ;  /* 0x0000000009097212 */ /* 0x000fe200078e3cff */
[----:B------:R-:W-:Y:S01]  /*3380*/  USEL UR15, UR15, URZ, UP0 ;  /* 0x000000ff0f0f7287 */ /* 0x000fe20008000000 */
[----:B------:R1:W-:Y:S03]  /*3390*/  UTCBAR [UR7], URZ ;  /* 0x000000ff070073e9 */ /* 0x0003e600080000ff */
[----:B------:R-:W-:Y:S01]  /*33a0*/  LOP3.LUT R11, R11, UR6, RZ, 0x3c, !PT ;  /* 0x000000060b0b7c12 */ /* 0x000fe2000f8e3cff */
[----:B------:R-:W-:Y:S07]  /*33b0*/  @P1 BRA `(.L_x_58) ;  /* 0xfffffff800a01947 */ /* 0x000fee000383ffff */
[----:B------:R-:W2:Y:S01]  /*33c0*/  S2UR UR4, SR_CgaCtaId ;  /* 0x00000000000479c3 */ /* 0x000ea20000008800 */
[----:B------:R-:W-:Y:S01]  /*33d0*/  ELECT P0, URZ, PT ;  /* 0x0000000000ff782f */ /* 0x000fe20003800000 */
[----:B------:R-:W-:Y:S01]  /*33e0*/  IMAD.MOV.U32 R0, RZ, RZ, 0x1 ;  /* 0x00000001ff007424 */ /* 0x000fe200078e00ff */
[----:B------:R-:W-:Y:S01]  /*33f0*/  UIADD3 UR5, UPT, UPT, UR5, 0xb0, URZ ;  /* 0x000000b005057890 */ /* 0x000fe2000fffe0ff */
[----:B------:R-:W-:Y:S01]  /*3400*/  SHF.L.U32 R3, R11, 0x1f, RZ ;  /* 0x0000001f0b037819 */ /* 0x000fe200000006ff */
[----:B------:R-:W-:-:S03]  /*3410*/  UMOV UR6, 0x40 ;  /* 0x0000004000067882 */ /* 0x000fc60000000000 */
[----:B------:R-:W-:Y:S01]  /*3420*/  UVIRTCOUNT.DEALLOC.SMPOOL 0x80 ;  /* 0x000000800000784c */ /* 0x000fe20000000000 */
[----:B--2---:R-:W-:Y:S02]  /*3430*/  ULEA UR4, UR4, UR6, 0x18 ;  /* 0x0000000604047291 */ /* 0x004fe4000f8ec0ff */
[----:B------:R-:W-:-:S07]  /*3440*/  ULEA UR6, UR15, UR5, 0x3 ;  /* 0x000000050f067291 */ /* 0x000fce000f8e18ff */
[----:B------:R2:W-:Y:S02]  /*3450*/  @P0 STS.U8 [UR4+0x1c], R0 ;  /* 0x00001c00ff000988 */ /* 0x0005e40008000004 */
[----:B------:R-:W4:Y:S02]  /*3460*/  SYNCS.PHASECHK.TRANS64.TRYWAIT P0, [UR6], R3 ;  /* 0x00000003ff0075a7 */ /* 0x000f240008001106 */
[----:B--2-4-:R-:W-:Y:S05]  /*3470*/  @!P0 BRA `(.L_x_59) ;  /* 0x0000008000048947 */ /* 0x014fea0003800000 */
.L_x_140:
[----:B-1----:R-:W-:-:S04]  /*3480*/  UIADD3 UR7, UPT, UPT, UR15, 0x1, URZ ;  /* 0x000000010f077890 */ /* 0x002fc8000fffe0ff */
[----:B------:R-:W-:-:S04]  /*3490*/  UISETP.NE.AND UP0, UPT, UR7, 0x2, UPT ;  /* 0x000000020700788c */ /* 0x000fc8000bf05270 */
[----:B------:R-:W-:Y:S02]  /*34a0*/  USEL UR6, URZ, 0x1, UP0 ;  /* 0x00000001ff067887 */ /* 0x000fe40008000000 */
[----:B------:R-:W-:-:S04]  /*34b0*/  USEL UR7, UR7, URZ, UP0 ;  /* 0x000000ff07077287 */ /* 0x000fc80008000000 */
[----:B------:R-:W-:Y:S01]  /*34c0*/  ULEA UR7, UR7, UR5, 0x3 ;  /* 0x0000000507077291 */ /* 0x000fe2000f8e18ff */
[----:B--2---:R-:W-:-:S04]  /*34d0*/  LOP3.LUT R3, R11, UR6, RZ, 0x3c, !PT ;  /* 0x000000060b037c12 */ /* 0x004fc8000f8e3cff */
[----:B------:R-:W-:-:S04]  /*34e0*/  SHF.L.U32 R3, R3, 0x1f, RZ ;  /* 0x0000001f03037819 */ /* 0x000fc800000006ff */
[----:B------:R-:W1:Y:S02]  /*34f0*/  SYNCS.PHASECHK.TRANS64.TRYWAIT P0, [UR7], R3 ;  /* 0x00000003ff0075a7 */ /* 0x000e640008001107 */
[----:B-1----:R-:W-:Y:S05]  /*3500*/  @!P0 BRA `(.L_x_60) ;  /* 0x0000007c00f88947 */ /* 0x002fea0003800000 */
.L_x_142:
[----:B------:R-:W-:Y:S01]  /*3510*/  NOP ;  /* 0x0000000000007918 */ /* 0x000fe20000000000 */
[----:B-1----:R-:W1:Y:S01]  /*3520*/  LDS R0, [UR4+0x14] ;  /* 0x00001404ff007984 */ /* 0x002e620008000800 */
[----:B------:R-:W-:Y:S01]  /*3530*/  ULOP3.LUT UR6, UR16, 0xffff, URZ, 0xc0, !UPT ;  /* 0x0000ffff10067892 */ /* 0x000fe2000f8ec0ff */
[----:B------:R-:W-:Y:S01]  /*3540*/  UMOV UR8, 0xffff ;  /* 0x0000ffff00087882 */ /* 0x000fe20000000000 */
[----:B------:R-:W-:Y:S02]  /*3550*/  UMOV UR5, 0x1 ;  /* 0x0000000100057882 */ /* 0x000fe40000000000 */
[----:B------:R-:W-:-:S04]  /*3560*/  USHF.R.U32.HI UR6, URZ, 0x5, UR6 ;  /* 0x00000005ff067899 */ /* 0x000fc80008011606 */
[----:B------:R-:W-:Y:S02]  /*3570*/  USHF.L.U32 UR8, UR8, UR6, URZ ;  /* 0x0000000608087299 */ /* 0x000fe400080006ff */
[----:B------:R-:W-:-:S04]  /*3580*/  USHF.L.U32 UR5, UR5, UR6, URZ ;  /* 0x0000000605057299 */ /* 0x000fc800080006ff */
[----:B-1----:R-:W-:-:S04]  /*3590*/  LOP3.LUT R0, R0, UR8, RZ, 0xc0, !PT ;  /* 0x0000000800007c12 */ /* 0x002fc8000f8ec0ff */
[----:B------:R-:W-:-:S13]  /*35a0*/  ISETP.NE.AND P0, PT, R0, UR8, PT ;  /* 0x0000000800007c0c */ /* 0x000fda000bf05270 */
[----:B------:R-:W-:Y:S05]  /*35b0*/  @P0 BRA `(.L_x_61) ;  /* 0x0000000000580947 */ /* 0x000fea0003800000 */
[----:B------:R-:W1:Y:S02]  /*35c0*/  LDS R0, [UR4+0x18] ;  /* 0x00001804ff007984 */ /* 0x000e640008000800 */
[----:B-1----:R-:W-:-:S04]  /*35d0*/  LOP3.LUT R0, R0, UR5, RZ, 0xc0, !PT ;  /* 0x0000000500007c12 */ /* 0x002fc8000f8ec0ff */
[----:B------:R-:W-:-:S13]  /*35e0*/  ISETP.NE.AND P0, PT, R0, UR5, PT ;  /* 0x0000000500007c0c */ /* 0x000fda000bf05270 */
[----:B------:R-:W-:Y:S05]  /*35f0*/  @P0 BRA `(.L_x_62) ;  /* 0x00000000003c0947 */ /* 0x000fea0003800000 */
[----:B------:R-:W1:Y:S01]  /*3600*/  S2R R2, SR_LANEID ;  /* 0x0000000000027919 */ /* 0x000e620000000000 */
[----:B------:R-:W-:Y:S01]  /*3610*/  ULOP3.LUT UR8, URZ, UR8, URZ, 0x33, !UPT ;  /* 0x00000008ff087292 */ /* 0x000fe2000f8e33ff */
[----:B------:R-:W-:Y:S01]  /*3620*/  LOP3.LUT R4, RZ, UR5, RZ, 0x33, !PT ;  /* 0x00000005ff047c12 */ /* 0x000fe2000f8e33ff */
[----:B------:R-:W-:Y:S02]  /*3630*/  VOTEU.ANY UR7, UPT, PT ;  /* 0x0000000000077886 */ /* 0x000fe400038e0100 */
[----:B------:R-:W-:Y:S01]  /*3640*/  UFLO.U32 UR7, UR7 ;  /* 0x00000007000772bd */ /* 0x000fe200080e0000 */
[----:B------:R-:W2:Y:S01]  /*3650*/  REDUX UR5, R4 ;  /* 0x00000000040573c4 */ /* 0x000ea20000000000 */
[----:B------:R-:W-:-:S06]  /*3660*/  IMAD.U32 R0, RZ, RZ, UR8 ;  /* 0x00000008ff007e24 */ /* 0x000fcc000f8e00ff */
[----:B------:R4:W-:Y:S01]  /*3670*/  UTCATOMSWS.AND URZ, UR8 ;  /* 0x0000000800ff79e3 */ /* 0x0009e20008000000 */
[----:B------:R-:W3:Y:S01]  /*3680*/  REDUX UR6, R0 ;  /* 0x00000000000673c4 */ /* 0x000ee20000000000 */
[----:B-1----:R-:W-:Y:S01]  /*3690*/  ISETP.EQ.U32.AND P0, PT, R2, UR7, PT ;  /* 0x0000000702007c0c */ /* 0x002fe2000bf02070 */
[----:B--2---:R-:W-:Y:S01]  /*36a0*/  IMAD.U32 R2, RZ, RZ, UR5 ;  /* 0x00000005ff027e24 */ /* 0x004fe2000f8e00ff */
[----:B---3--:R-:W-:-:S11]  /*36b0*/  MOV R3, UR6 ;  /* 0x0000000600037c02 */ /* 0x008fd60008000f00 */
[----:B------:R4:W-:Y:S04]  /*36c0*/  @P0 ATOMS.AND RZ, [UR4+0x14], R3 ;  /* 0x00001403ffff098c */ /* 0x0009e8000a800004 */
[----:B------:R4:W-:Y:S01]  /*36d0*/  @P0 ATOMS.AND RZ, [UR4+0x18], R2 ;  /* 0x00001802ffff098c */ /* 0x0009e2000a800004 */
[----:B------:R-:W-:Y:S05]  /*36e0*/  BRA `(.L_x_63) ;  /* 0x0000000000147947 */ /* 0x000fea0003800000 */
.L_x_62:
[----:B------:R-:W-:Y:S02]  /*36f0*/  MOV R2, 0x3710 ;  /* 0x0000371000027802 */ /* 0x000fe40000000f00 */
[----:B---3-5:R-:W-:Y:S05]  /*3700*/  CALL.REL.NOINC `($__internal_0_$__cuda_sm10x_tcgen05_guardrail_trap_col_being_dealloced_not_returned_by_alloc) ;  /* 0x0000008000dc7944 */ /* 0x028fea0003c00000 */
[----:B------:R-:W-:Y:S05]  /*3710*/  BRA `(.L_x_63) ;  /* 0x0000000000087947 */ /* 0x000fea0003800000 */
.L_x_61:
[----:B------:R-:W-:Y:S02]  /*3720*/  MOV R2, 0x3740 ;  /* 0x0000374000027802 */ /* 0x000fe40000000f00 */
[----:B---3-5:R-:W-:Y:S05]  /*3730*/  CALL.REL.NOINC `($__internal_2_$__cuda_sm10x_tcgen05_guardrail_trap_unallocated_columns_being_dealloced) ;  /* 0x0000008000e87944 */ /* 0x028fea0003c00000 */
.L_x_63:
[----:B------:R-:W-:Y:S01]  /*3740*/  NOP ;  /* 0x0000000000007918 */ /* 0x000fe20000000000 */
[----:B----4-:R-:W-:Y:S05]  /*3750*/  EXIT ;  /* 0x000000000000794d */ /* 0x010fea0003800000 */
.L_x_47:
[----:B------:R-:W-:-:S09]  /*3760*/  UISETP.NE.OR UP2, UPT, UR8, 0x3, !UP2 ;  /* 0x000000030800788c */ /* 0x000fd2000d745670 */
[----:B------:R-:W-:Y:S05]  /*3770*/  BRA.U UP2, `(.L_x_64) ;  /* 0x0000001102147547 */ /* 0x000fea000b800000 */
[----:B------:R-:W1:Y:S01]  /*3780*/  LDC R0, c[0x0][0xb30] ;  /* 0x0002cc00ff007b82 */ /* 0x000e620000000800 */
[----:B------:R-:W2:Y:S01]  /*3790*/  LDCU.64 UR8, c[0x0][0x888] ;  /* 0x00011100ff0877ac */ /* 0x000ea20008000a00 */
[----:B------:R-:W-:Y:S02]  /*37a0*/  HFMA2 R29, -RZ, RZ, 0, 0 ;  /* 0x00000000ff1d7431 */ /* 0x000fe400000001ff */
[----:B------:R-:W-:Y:S01]  /*37b0*/  IMAD.MOV.U32 R31, RZ, RZ, 0x1 ;  /* 0x00000001ff1f7424 */ /* 0x000fe200078e00ff */
[----:B------:R-:W-:Y:S01]  /*37c0*/  MOV R23, 0x2000 ;  /* 0x0000200000177802 */ /* 0x000fe20000000f00 */
[----:B------:R-:W4:Y:S01]  /*37d0*/  LDCU.64 UR4, c[0x0][0x890] ;  /* 0x00011200ff0477ac */ /* 0x000f220008000a00 */
[----:B------:R-:W-:Y:S01]  /*37e0*/  IMAD.MOV.U32 R30, RZ, RZ, RZ ;  /* 0x000000ffff1e7224 */ /* 0x000fe200078e00ff */
[----:B------:R-:W3:Y:S01]  /*37f0*/  LDC R19, c[0x0][0x370] ;  /* 0x0000dc00ff137b82 */ /* 0x000ee20000000800 */
[----:B------:R-:W-:Y:S01]  /*3800*/  UMOV UR7, 0x400 ;  /* 0x0000040000077882 */ /* 0x000fe20000000000 */
[----:B------:R-:W-:-:S02]  /*3810*/  UPLOP3.LUT UP1, UPT, UPT, UPT, UPT, 0x40, 0x4 ;  /* 0x000000000004789c */ /* 0x000fc40003f2e870 */
[----:B------:R-:W-:-:S04]  /*3820*/  ULEA UR7, UR37, UR7, 0x18 ;  /* 0x0000000725077291 */ /* 0x000fc8000f8ec0ff */
[----:B------:R-:W3:Y:S01]  /*3830*/  LDC R2, c[0x0][0xb0c] ;  /* 0x0002c300ff027b82 */ /* 0x000ee20000000800 */
[----:B------:R-:W-:Y:S02]  /*3840*/  UIADD3 UR13, UPT, UPT, UR7, 0x48, URZ ;  /* 0x00000048070d7890 */ /* 0x000fe4000fffe0ff */
[----:B--2---:R-:W-:Y:S02]  /*3850*/  UISETP.NE.U32.AND UP2, UPT, UR8, URZ, UPT ;  /* 0x000000ff0800728c */ /* 0x004fe4000bf45070 */
[----:B------:R-:W-:Y:S02]  /*3860*/  UIADD3 UR33, UPT, UPT, UR7, 0x30, URZ ;  /* 0x0000003007217890 */ /* 0x000fe4000fffe0ff */
[----:B----4-:R-:W-:Y:S01]  /*3870*/  UISETP.NE.U32.AND UP3, UPT, UR4, URZ, UPT ;  /* 0x000000ff0400728c */ /* 0x010fe2000bf65070 */
[----:B------:R-:W2:Y:S01]  /*3880*/  LDC R18, c[0x0][0xb20] ;  /* 0x0002c800ff127b82 */ /* 0x000ea20000000800 */
[----:B-1----:R-:W-:Y:S01]  /*3890*/  ISETP.NE.AND P1, PT, R0, 0x1, PT ;  /* 0x000000010000780c */ /* 0x002fe20003f25270 */
[----:B------:R-:W-:-:S02]  /*38a0*/  UISETP.NE.AND.EX UP2, UPT, UR9, URZ, UPT, UP2 ;  /* 0x000000ff0900728c */ /* 0x000fc4000bf45320 */
[----:B------:R-:W-:Y:S02]  /*38b0*/  UIADD3 UR25, UPT, UPT, UR7, 0x38, URZ ;  /* 0x0000003807197890 */ /* 0x000fe4000fffe0ff */
[----:B------:R-:W-:Y:S02]  /*38c0*/  UIADD3 UR17, UPT, UPT, UR7, 0x40, URZ ;  /* 0x0000004007117890 */ /* 0x000fe4000fffe0ff */
[----:B------:R-:W1:Y:S01]  /*38d0*/  LDC.64 R32, c[0x0][0x348] ;  /* 0x0000d200ff207b82 */ /* 0x000e620000000a00 */
[----:B------:R-:W-:Y:S02]  /*38e0*/  UPRMT UR13, UR37, 0x654, UR13 ;  /* 0x00000654250d7896 */ /* 0x000fe4000800000d */
[----:B------:R-:W-:-:S05]  /*38f0*/  UISETP.NE.AND.EX UP3, UPT, UR5, URZ, UPT, UP3 ;  /* 0x000000ff0500728c */ /* 0x000fca000bf65330 */
[----:B------:R-:W4:Y:S08]  /*3900*/  LDC.64 R16, c[0x0][0xb10] ;  /* 0x0002c400ff107b82 */ /* 0x000f300000000a00 */
[----:B------:R-:W1:Y:S08]  /*3910*/  LDC.64 R6, c[0x0][0xb18] ;  /* 0x0002c600ff067b82 */ /* 0x000e700000000a00 */
[----:B------:R-:W1:Y:S08]  /*3920*/  LDC.64 R4, c[0x0][0xb28] ;  /* 0x0002ca00ff047b82 */ /* 0x000e700000000a00 */
[----:B--23--:R-:W1:Y:S02]  /*3930*/  LDC R22, c[0x0][0x374] ;  /* 0x0000dd00ff167b82 */ /* 0x00ce640000000800 */
.L_x_75:
[C---:B------:R-:W-:Y:S02]  /*3940*/  LEA R0, R30.reuse, UR7, 0x3 ;  /* 0x000000071e007c11 */ /* 0x040fe4000f8e18ff */
[----:B------:R-:W-:Y:S02]  /*3950*/  SHF.L.U32 R3, R29, 0x1f, RZ ;  /* 0x0000001f1d037819 */ /* 0x000fe400000006ff */
[----:B------:R-:W-:Y:S02]  /*3960*/  LEA R24, R30, UR7, 0x4 ;  /* 0x000000071e187c11 */ /* 0x000fe4000f8e20ff */
[----:B--2---:R-:W2:Y:S02]  /*3970*/  SYNCS.PHASECHK.TRANS64.TRYWAIT P0, [R0+URZ+0x80], R3 ;  /* 0x00008003000075a7 */ /* 0x004ea400080011ff */
[----:B--2---:R-:W-:Y:S05]  /*3980*/  @!P0 BRA `(.L_x_65) ;  /* 0x0000007800f08947 */ /* 0x004fea0003800000 */
.L_x_143:
[----:B------:R-:W-:Y:S01]  /*3990*/  ISETP.GE.AND P0, PT, R72, 0x1, PT ;  /* 0x000000014800780c */ /* 0x000fe20003f06270 */
[----:B------:R-:W3:Y:S01]  /*39a0*/  LDS.128 R24, [R24+0xf0] ;  /* 0x0000f00018187984 */ /* 0x000ee20000000c00 */
[----:B--2---:R-:W-:Y:S01]  /*39b0*/  VIADD R0, R0, 0x90 ;  /* 0x0000009000007836 */ /* 0x004fe20000000000 */
[----:B------:R-:W-:Y:S01]  /*39c0*/  @!PT LDS RZ, [RZ] ;  /* 0x00000000fffff984 */ /* 0x000fe20000000800 */
[----:B------:R-:W-:Y:S01]  /*39d0*/  @!PT LDS RZ, [RZ] ;  /* 0x00000000fffff984 */ /* 0x000fe20000000800 */
[----:B------:R-:W-:Y:S01]  /*39e0*/  @!PT LDS RZ, [RZ] ;  /* 0x00000000fffff984 */ /* 0x000fe20000000800 */
[----:B------:R-:W-:Y:S01]  /*39f0*/  @!PT LDS RZ, [RZ] ;  /* 0x00000000fffff984 */ /* 0x000fe20000000800 */
[----:B------:R2:W-:Y:S06]  /*3a00*/  MEMBAR.ALL.CTA ;  /* 0x0000000000007992 */ /* 0x0005ec0000008000 */
[----:B--2---:R-:W2:Y:S01]  /*3a10*/  FENCE.VIEW.ASYNC.S ;  /* 0x00000000000073c6 */ /* 0x004ea20000000000 */
[----:B------:R-:W-:Y:S04]  /*3a20*/  PRMT R0, RZ, 0x654, R0 ;  /* 0x00000654ff007816 */ /* 0x000fe80000000000 */
[----:B--2---:R2:W-:Y:S01]  /*3a30*/  SYNCS.ARRIVE.TRANS64.RED.A1T0 RZ, [R0+URZ], RZ ;  /* 0x000000ff00ff79a7 */ /* 0x0045e200081004ff */
[----:B---3--:R-:W-:Y:S11]  /*3a40*/  LOP3.LUT P3, RZ, R26, 0x1, RZ, 0xc0, !PT ;  /* 0x000000011aff7812 */ /* 0x008ff6000786c0ff */
[----:B------:R-:W-:Y:S02]  /*3a50*/  @!UPT UIADD3 URZ, UPT, UPT, URZ, URZ, URZ ;  /* 0x000000fffffff290 */ /* 0x000fe4000fffe0ff */
[----:B------:R-:W-:Y:S02]  /*3a60*/  @P3 MOV R13, R24 ;  /* 0x00000018000d3202 */ /* 0x000fe40000000f00 */
[----:B------:R-:W-:Y:S01]  /*3a70*/  @P3 LOP3.LUT R8, R25, 0xffff, RZ, 0xc0, !PT ;  /* 0x0000ffff19083812 */ /* 0x000fe200078ec0ff */
[----:B--2---:R-:W-:Y:S06]  /*3a80*/  @!P0 BRA `(.L_x_66) ;  /* 0x0000000000a48947 */ /* 0x004fec0003800000 */
[----:B-1----:R-:W-:Y:S01]  /*3a90*/  IMAD.HI.U32 R35, R22, R7, RZ ;  /* 0x0000000716237227 */ /* 0x002fe200078e00ff */
[----:B------:R-:W-:Y:S02]  /*3aa0*/  ISETP.NE.AND P0, PT, R6, 0x1, PT ;  /* 0x000000010600780c */ /* 0x000fe40003f05270 */
[----:B------:R-:W-:Y:S01]  /*3ab0*/  ISETP.NE.AND P2, PT, R72, 0x1, PT ;  /* 0x000000014800780c */ /* 0x000fe20003f45270 */
[----:B----4-:R-:W-:Y:S01]  /*3ac0*/  IMAD.HI.U32 R34, R19, R16, RZ ;  /* 0x0000001013227227 */ /* 0x010fe200078e00ff */
[----:B------:R-:W-:Y:S02]  /*3ad0*/  SHF.R.U32.HI R35, RZ, R18, R35 ;  /* 0x00000012ff237219 */ /* 0x000fe40000011623 */
[----:B------:R-:W-:Y:S01]  /*3ae0*/  ISETP.NE.AND P4, PT, R2, 0x1, PT ;  /* 0x000000010200780c */ /* 0x000fe20003f85270 */
[----:B------:R-:W-:Y:S01]  /*3af0*/  IMAD.HI.U32 R36, R13, R16, RZ ;  /* 0x000000100d247227 */ /* 0x000fe200078e00ff */
[----:B------:R-:W-:Y:S02]  /*3b00*/  SHF.R.U32.HI R34, RZ, R17, R34 ;  /* 0x00000011ff227219 */ /* 0x000fe40000011622 */
[----:B------:R-:W-:Y:S01]  /*3b10*/  SEL R3, R22, R35, !P0 ;  /* 0x0000002316037207 */ /* 0x000fe20004000000 */
[C---:B------:R-:W-:Y:S01]  /*3b20*/  IMAD.HI.U32 R35, R8.reuse, R7, RZ ;  /* 0x0000000708237227 */ /* 0x040fe200078e00ff */
[----:B------:R-:W-:Y:S02]  /*3b30*/  SEL R11, R19, R34, !P4 ;  /* 0x00000022130b7207 */ /* 0x000fe40006000000 */
[----:B------:R-:W-:Y:S01]  /*3b40*/  SHF.R.U32.HI R36, RZ, R17, R36 ;  /* 0x00000011ff247219 */ /* 0x000fe20000011624 */
[----:B------:R-:W-:Y:S01]  /*3b50*/  IMAD.HI.U32 R38, R3, R4, RZ ;  /* 0x0000000403267227 */ /* 0x000fe200078e00ff */
[----:B------:R-:W-:Y:S03]  /*3b60*/  SHF.R.U32.HI R35, RZ, R18, R35 ;  /* 0x00000012ff237219 */ /* 0x000fe60000011623 */
[----:B------:R-:W-:Y:S01]  /*3b70*/  IMAD.HI.U32 R34, R11, R4, RZ ;  /* 0x000000040b227227 */ /* 0x000fe200078e00ff */
[----:B------:R-:W-:Y:S02]  /*3b80*/  @P2 SHF.R.U32.HI R3, RZ, R5, R38 ;  /* 0x00000005ff032219 */ /* 0x000fe40000011626 */
[----:B------:R-:W-:Y:S02]  /*3b90*/  SEL R9, R8, R35, !P0 ;  /* 0x0000002308097207 */ /* 0x000fe40004000000 */
[----:B------:R-:W-:Y:S01]  /*3ba0*/  @P2 SHF.R.U32.HI R11, RZ, R5, R34 ;  /* 0x00000005ff0b2219 */ /* 0x000fe20000011622 */
[C---:B------:R-:W-:Y:S01]  /*3bb0*/  IMAD R10, R72.reuse, R3, RZ ;  /* 0x00000003480a7224 */ /* 0x040fe200078e02ff */
[----:B------:R-:W-:Y:S01]  /*3bc0*/  SEL R3, R13, R36, !P4 ;  /* 0x000000240d037207 */ /* 0x000fe20006000000 */
[C---:B------:R-:W-:Y:S03]  /*3bd0*/  IMAD.HI.U32 R14, R9.reuse, R4, RZ ;  /* 0x00000004090e7227 */ /* 0x040fe600078e00ff */
[----:B------:R-:W-:Y:S01]  /*3be0*/  ISETP.GE.AND P0, PT, R9, R10, PT ;  /* 0x0000000a0900720c */ /* 0x000fe20003f06270 */
[C---:B------:R-:W-:Y:S01]  /*3bf0*/  IMAD R12, R72.reuse, R11, RZ ;  /* 0x0000000b480c7224 */ /* 0x040fe200078e02ff */
[-C--:B------:R-:W-:Y:S04]  /*3c00*/  SHF.R.U32.HI R14, RZ, R5.reuse, R14 ;  /* 0x00000005ff0e7219 */ /* 0x080fe8000001160e */
[----:B------:R-:W-:Y:S02]  /*3c10*/  ISETP.GE.OR P0, PT, R3, R12, P0 ;  /* 0x0000000c0300720c */ /* 0x000fe40000706670 */
[----:B------:R-:W-:Y:S05]  /*3c20*/  SEL R15, R9, R14, !P2 ;  /* 0x0000000e090f7207 */ /* 0x000fea0005000000 */
[----:B------:R-:W-:Y:S04]  /*3c30*/  IMAD.MOV R14, RZ, RZ, -R15 ;  /* 0x000000ffff0e7224 */ /* 0x000fe800078e0a0f */
[----:B------:R-:W-:Y:S02]  /*3c40*/  IMAD R14, R72, R14, R9 ;  /* 0x0000000e480e7224 */ /* 0x000fe400078e0209 */
[C---:B------:R-:W-:Y:S05]  /*3c50*/  @!P0 IMAD.HI.U32 R10, R3.reuse, R4, RZ ;  /* 0x00000004030a8227 */ /* 0x040fea00078e00ff */
[----:B------:R-:W-:Y:S04]  /*3c60*/  @!P0 SHF.R.U32.HI R10, RZ, R5, R10 ;  /* 0x00000005ff0a8219 */ /* 0x000fe8000001160a */
[----:B------:R-:W-:Y:S01]  /*3c70*/  @!P0 SEL R0, R3, R10, !P2 ;  /* 0x0000000a03008207 */ /* 0x000fe20005000000 */
[----:B------:R-:W-:Y:S03]  /*3c80*/  IMAD.MOV R10, RZ, RZ, -R3 ;  /* 0x000000ffff0a7224 */ /* 0x000fe600078e0a03 */
[----:B------:R-:W-:Y:S01]  /*3c90*/  @!P0 IADD3 R15, PT, PT, R15, -R0, RZ ;  /* 0x800000000f0f8210 */ /* 0x000fe20007ffe0ff */
[----:B------:R-:W-:Y:S01]  /*3ca0*/  @!P0 IMAD R0, R11, R14, R0 ;  /* 0x0000000e0b008224 */ /* 0x000fe200078e0200 */
[----:B------:R-:W-:Y:S01]  /*3cb0*/  IADD3 R11, PT, PT, -R9, RZ, RZ ;  /* 0x000000ff090b7210 */ /* 0x000fe20007ffe1ff */
[----:B------:R-:W-:Y:S02]  /*3cc0*/  IMAD R13, R2, R10, R13 ;  /* 0x0000000a020d7224 */ /* 0x000fe400078e020d */
[----:B------:R-:W-:Y:S02]  /*3cd0*/  @!P0 IMAD R9, R15, R72, R3 ;  /* 0x000000480f098224 */ /* 0x000fe400078e0203 */
[----:B------:R-:W-:Y:S02]  /*3ce0*/  @!P0 IMAD.MOV.U32 R3, RZ, RZ, R0 ;  /* 0x000000ffff038224 */ /* 0x000fe400078e0000 */
[----:B------:R-:W-:Y:S02]  /*3cf0*/  IMAD R8, R6, R11, R8 ;  /* 0x0000000b06087224 */ /* 0x000fe400078e0208 */
[----:B------:R-:W-:Y:S02]  /*3d00*/  IMAD R13, R3, R2, R13 ;  /* 0x00000002030d7224 */ /* 0x000fe400078e020d */
[----:B------:R-:W-:Y:S02]  /*3d10*/  IMAD R8, R9, R6, R8 ;  /* 0x0000000609087224 */ /* 0x000fe400078e0208 */
.L_x_66:
[----:B------:R-:W-:Y:S05]  /*3d20*/  BRA.U UP1, `(.L_x_67) ;  /* 0x0000000101107547 */ /* 0x000fea000b800000 */
[----:B------:R-:W-:Y:S04]  /*3d30*/  MOV R0, UR6 ;  /* 0x0000000600007c02 */ /* 0x000fe80008000f00 */
[----:B------:R-:W-:Y:S04]  /*3d40*/  SHF.L.U32 R3, R0, 0x1f, RZ ;  /* 0x0000001f00037819 */ /* 0x000fe800000006ff */
[----:B------:R-:W2:Y:S02]  /*3d50*/  SYNCS.PHASECHK.TRANS64.TRYWAIT P0, [UR7+0x78], R3 ;  /* 0x00007803ff0075a7 */ /* 0x000ea40008001107 */
[----:B--2---:R-:W-:Y:S05]  /*3d60*/  @!P0 BRA `(.L_x_68) ;  /* 0x00000078000c8947 */ /* 0x004fea0003800000 */
.L_x_67:
[----:B------:R-:W-:Y:S02]  /*3d70*/  R2UR UR35, R21 ;  /* 0x00000000152372ca */ /* 0x000fe400000e0000 */
[----:B------:R-:W-:Y:S02]  /*3d80*/  R2UR UR34, R20 ;  /* 0x00000000142272ca */ /* 0x000fe400000e0000 */
[----:B------:R-:W-:Y:S02]  /*3d90*/  ISETP.NE.U32.AND P2, PT, RZ, UR4, PT ;  /* 0x00000004ff007c0c */ /* 0x000fe4000bf45070 */
[----:B------:R-:W-:Y:S02]  /*3da0*/  SHF.L.U32 R12, R31, 0x1f, RZ ;  /* 0x0000001f1f0c7819 */ /* 0x000fe400000006ff */
[----:B------:R-:W-:Y:S05]  /*3db0*/  ISETP.NE.AND.EX P2, PT, RZ, UR5, PT, P2 ;  /* 0x00000005ff007c0c */ /* 0x000fea000bf45320 */
[----:B------:R-:W-:Y:S02]  /*3dc0*/  USHF.L.U32 UR35, UR35, 0x7, URZ ;  /* 0x0000000723237899 */ /* 0x000fe400080006ff */
[----:B------:R-:W-:Y:S01]  /*3dd0*/  USHF.L.U32 UR34, UR34, 0x8, URZ ;  /* 0x0000000822227899 */ /* 0x000fe200080006ff */
[----:B------:R-:W-:Y:S11]  /*3de0*/  BRA.U !UP3, `(.L_x_69) ;  /* 0x000000010b347547 */ /* 0x000ff6000b800000 */
[----:B------:R-:W-:Y:S01]  /*3df0*/  UPLOP3.LUT UP0, UPT, UPT, UPT, UP2, 0x80, 0x8 ;  /* 0x000000000008789c */ /* 0x000fe20003f0f020 */
[----:B--2---:R-:W-:Y:S02]  /*3e00*/  HFMA2 R0, -RZ, RZ, 0, 5.9604644775390625e-08 ;  /* 0x00000001ff007431 */ /* 0x004fe400000001ff */
[----:B------:R-:W-:Y:S03]  /*3e10*/  IMAD.MOV.U32 R151, RZ, RZ, 0x1 ;  /* 0x00000001ff977424 */ /* 0x000fe600078e00ff */
[----:B------:R-:W-:Y:S05]  /*3e20*/  PLOP3.LUT P0, PT, PT, PT, UP0, 0x80, 0x8 ;  /* 0x000000000008781c */ /* 0x000fea0003f0f008 */
[----:B------:R-:W2:Y:S01]  /*3e30*/  @UP0 LDCU.64 UR10, c[0x0][0x888] ;  /* 0x00011100ff0a07ac */ /* 0x000ea20008000a00 */
[----:B------:R-:W-:Y:S07]  /*3e40*/  @UP0 UIMAD UR8, UR36, UR4, URZ ;  /* 0x00000004240802a4 */ /* 0x000fee000f8e02ff */
[----:B------:R-:W-:Y:S01]  /*3e50*/  @!P0 PRMT R151, R0, 0x7610, R151 ;  /* 0x0000761000978816 */ /* 0x000fe20000000097 */
[----:B--2---:R-:W-:Y:S03]  /*3e60*/  @UP0 UIMAD.WIDE UR10, UR8, 0x4, UR10 ;  /* 0x00000004080a08a5 */ /* 0x004fe6000f8e020a */
[----:B------:R-:W2:Y:S03]  /*3e70*/  @!UP0 LDCU UR8, c[0x0][0x880] ;  /* 0x00011000ff0887ac */ /* 0x000ea60008000800 */
[----:B------:R-:W-:Y:S01]  /*3e80*/  IMAD.U32 R10, RZ, RZ, UR10 ;  /* 0x0000000aff0a7e24 */ /* 0x000fe2000f8e00ff */
[----:B------:R-:W-:Y:S05]  /*3e90*/  MOV R11, UR11 ;  /* 0x0000000b000b7c02 */ /* 0x000fea0008000f00 */
[----:B-----5:R3:W5:Y:S02]  /*3ea0*/  @P0 LDG.E R82, desc[UR46][R10.64] ;  /* 0x0000002e0a520981 */ /* 0x020764000c1e1900 */
[----:B--23--:R-:W-:Y:S07]  /*3eb0*/  @!P0 IMAD.U32 R82, RZ, RZ, UR8 ;  /* 0x00000008ff528e24 */ /* 0x00cfee000f8e00ff */
.L_x_69:
[----:B-----5:R-:W-:Y:S01]  /*3ec0*/  @!P2 ISETP.EQ.AND P0, PT, R82, RZ, PT ;  /* 0x000000ff5200a20c */ /* 0x020fe20003f02270 */
[----:B------:R-:W-:Y:S01]  /*3ed0*/  @!UPT UIADD3 URZ, UPT, UPT, URZ, URZ, URZ ;  /* 0x000000fffffff290 */ /* 0x000fe2000fffe0ff */
[----:B------:R-:W-:Y:S11]  /*3ee0*/  @!P2 BRA `(.L_x_70) ;  /* 0x000000000014a947 */ /* 0x000ff60003800000 */
[----:B------:R-:W-:Y:S02]  /*3ef0*/  LOP3.LUT P2, RZ, R151, 0xff, RZ, 0xc0, !PT ;  /* 0x000000ff97ff7812 */ /* 0x000fe4000784c0ff */
[----:B------:R-:W-:Y:S04]  /*3f00*/  PLOP3.LUT P0, PT, PT, PT, UP0, 0x80, 0x8 ;  /* 0x000000000008781c */ /* 0x000fe80003f0f008 */
[----:B------:R-:W-:Y:S07]  /*3f10*/  PLOP3.LUT P0, PT, P0, PT, PT, 0x8, 0x80 ;  /* 0x000000000080781c */ /* 0x000fee000070e170 */
[----:B------:R-:W-:Y:S11]  /*3f20*/  @P2 ISETP.EQ.AND P0, PT, R82, RZ, PT ;  /* 0x000000ff5200220c */ /* 0x000ff60003f02270 */
[----:B------:R-:W-:Y:S02]  /*3f30*/  @!UPT UIADD3 URZ, UPT, UPT, URZ, URZ, URZ ;  /* 0x000000fffffff290 */ /* 0x000fe4000fffe0ff */
.L_x_70:
[----:B------:R-:W3:Y:S01]  /*3f40*/  SYNCS.PHASECHK.TRANS64.TRYWAIT P2, [UR7+0x50], R12 ;  /* 0x0000500cff0075a7 */ /* 0x000ee20008041107 */
[----:B------:R-:W-:Y:S04]  /*3f50*/  ELECT P4, URZ, PT ;  /* 0x0000000000ff782f */ /* 0x000fe80003880000 */
[----:B------:R-:W-:Y:S11]  /*3f60*/  PLOP3.LUT P4, PT, P0, P4, PT, 0xf2, 0x2f ;  /* 0x00000000002f781c */ /* 0x000ff60000789e72 */
[----:B------:R-:W-:Y:S02]  /*3f70*/  @!UPT UIADD3 URZ, UPT, UPT, URZ, URZ, URZ ;  /* 0x000000fffffff290 */ /* 0x000fe4000fffe0ff */
[----:B-1----:R-:W-:Y:S05]  /*3f80*/  @!P4 IADD3 R9, P0, PT, R32, 0x580, RZ ;  /* 0x000005802009c810 */ /* 0x002fea0007f1e0ff */
[----:B--2---:R-:W-:Y:S01]  /*3f90*/  @!P4 IMAD.X R0, RZ, RZ, R33, P0 ;  /* 0x000000ffff00c224 */ /* 0x004fe200000e0621 */
[----:B---3--:R-:W-:Y:S07]  /*3fa0*/  @!P2 BRA `(.L_x_71) ;  /* 0x000000740094a947 */ /* 0x008fee0003800000 */
.L_x_146:
[----:B------:R-:W-:Y:S01]  /*3fb0*/  @!P4 R2UR UR8, R0 ;  /* 0x000000000008c2ca */ /* 0x000fe200000e0000 */
[----:B------:R-:W-:Y:S01]  /*3fc0*/  VOTEU.ALL UP1, P4 ;  /* 0x0000000000ff7886 */ /* 0x000fe20002020000 */
[----:B------:R-:W-:Y:S01]  /*3fd0*/  @!P4 R2UR UR9, R9 ;  /* 0x000000000909c2ca */ /* 0x000fe200000e0000 */
[----:B------:R-:W-:Y:S01]  /*3fe0*/  @!P4 IMAD.MOV.U32 R0, RZ, RZ, 0x2000 ;  /* 0x00002000ff00c424 */ /* 0x000fe200078e00ff */
[----:B------:R-:W-:Y:S01]  /*3ff0*/  UMOV UR10, 0x0 ;  /* 0x00000000000a7882 */ /* 0x000fe20000000000 */
[----:B------:R-:W-:Y:S01]  /*4000*/  UMOV UR11, 0x10000000 ;  /* 0x10000000000b7882 */ /* 0x000fe20000000000 */
[----:B------:R-:W-:Y:S01]  /*4010*/  @!UP1 UIADD3 UR32, UPT, UPT, UR7, 0x200, URZ ;  /* 0x0000020007209890 */ /* 0x000fe2000fffe0ff */
[----:B------:R-:W-:Y:S01]  /*4020*/  @!P4 IADD3 R9, P0, PT, R32, 0x580, RZ ;  /* 0x000005802009c810 */ /* 0x000fe20007f1e0ff */
[----:B------:R-:W-:Y:S05]  /*4030*/  VOTEU.ALL UP1, P4 ;  /* 0x0000000000ff7886 */ /* 0x000fea0002020000 */
[----:B------:R-:W-:Y:S01]  /*4040*/  IMAD.U32 R11, RZ, RZ, UR8 ;  /* 0x00000008ff0b7e24 */ /* 0x000fe2000f8e00ff */
[----:B------:R-:W-:Y:S01]  /*4050*/  UPRMT UR8, UR37, 0x654, UR33 ;  /* 0x0000065425087896 */ /* 0x000fe20008000021 */
[----:B------:R-:W-:Y:S03]  /*4060*/  IMAD.U32 R10, RZ, RZ, UR9 ;  /* 0x00000009ff0a7e24 */ /* 0x000fe6000f8e00ff */
[----:B------:R-:W-:Y:S02]  /*4070*/  @!P4 R2UR UR15, R11 ;  /* 0x000000000b0fc2ca */ /* 0x000fe400000e0000 */
[----:B------:R-:W-:Y:S11]  /*4080*/  @!P4 R2UR UR14, R10 ;  /* 0x000000000a0ec2ca */ /* 0x000ff600000e0000 */
[----:B------:R-:W-:Y:S02]  /*4090*/  @!UPT UIADD3 URZ, UPT, UPT, URZ, URZ, URZ ;  /* 0x000000fffffff290 */ /* 0x000fe4000fffe0ff */
[----:B------:R2:W-:Y:S01]  /*40a0*/  @!UP1 UTMALDG.3D [UR32], [UR14], desc[UR10] ;  /* 0x00000a200e0095b4 */ /* 0x0005e20008011000 */
[----:B------:R3:W-:Y:S01]  /*40b0*/  @!P4 SYNCS.ARRIVE.TRANS64.RED.A0TR RZ, [UR7+0x30], R0 ;  /* 0x00003000ffffc9a7 */ /* 0x0007e20008300407 */
[----:B------:R-:W-:Y:S01]  /*40c0*/  SYNCS.ARRIVE.TRANS64.RED.A1T0 RZ, [UR8], RZ ;  /* 0x000000ffffff79a7 */ /* 0x000fe20008100408 */
[----:B---3--:R-:W-:Y:S01]  /*40d0*/  @!P4 IMAD.X R0, RZ, RZ, R33, P0 ;  /* 0x000000ffff00c224 */ /* 0x008fe200000e0621 */
[----:B------:R-:W3:Y:S02]  /*40e0*/  SYNCS.PHASECHK.TRANS64.TRYWAIT P2, [UR7+0x58], R12 ;  /* 0x0000580cff0075a7 */ /* 0x000ee40008041107 */
[----:B--23--:R-:W-:Y:S05]  /*40f0*/  @!P2 BRA `(.L_x_72) ;  /* 0x000000740058a947 */ /* 0x00cfea0003800000 */
.L_x_148:
        /* <DEDUP_REMOVED lines=8> */
[----:B------:R-:W-:Y:S01]  /*4180*/  @!UP1 UIADD3 UR24, UPT, UPT, UR7, 0x2200, URZ ;  /* 0x0000220007189890 */ /* 0x000fe2000fffe0ff */
[----:B------:R-:W-:Y:S01]  /*4190*/  VOTEU.ALL UP1, P4 ;  /* 0x0000000000ff7886 */ /* 0x000fe20002020000 */
[----:B------:R-:W-:Y:S01]  /*41a0*/  UMOV UR27, UR35 ;  /* 0x00000023001b7c82 */ /* 0x000fe20008000000 */
[----:B------:R-:W-:Y:S02]  /*41b0*/  UMOV UR28, UR36 ;  /* 0x00000024001c7c82 */ /* 0x000fe40008000000 */
[----:B------:R-:W-:Y:S01]  /*41c0*/  IMAD.U32 R11, RZ, RZ, UR8 ;  /* 0x00000008ff0b7e24 */ /* 0x000fe2000f8e00ff */
[----:B------:R-:W-:Y:S01]  /*41d0*/  UPRMT UR8, UR37, 0x654, UR25 ;  /* 0x0000065425087896 */ /* 0x000fe20008000019 */
[----:B------:R-:W-:Y:S02]  /*41e0*/  IMAD.U32 R10, RZ, RZ, UR9 ;  /* 0x00000009ff0a7e24 */ /* 0x000fe4000f8e00ff */
[----:B------:R-:W-:Y:S01]  /*41f0*/  @!P4 IMAD.X R20, RZ, RZ, R33, P0 ;  /* 0x000000ffff14c224 */ /* 0x000fe200000e0621 */
[----:B------:R-:W-:Y:S02]  /*4200*/  @!P4 R2UR UR15, R11 ;  /* 0x000000000b0fc2ca */ /* 0x000fe400000e0000 */
[----:B------:R-:W-:Y:S11]  /*4210*/  @!P4 R2UR UR14, R10 ;  /* 0x000000000a0ec2ca */ /* 0x000ff600000e0000 */
[----:B------:R-:W-:Y:S02]  /*4220*/  @!UPT UIADD3 URZ, UPT, UPT, URZ, URZ, URZ ;  /* 0x000000fffffff290 */ /* 0x000fe4000fffe0ff */
[----:B------:R2:W-:Y:S01]  /*4230*/  @!UP1 UTMALDG.3D [UR24], [UR14], desc[UR10] ;  /* 0x00000a180e0095b4 */ /* 0x0005e20008011000 */
[----:B------:R2:W-:Y:S01]  /*4240*/  @!P4 SYNCS.ARRIVE.TRANS64.RED.A0TR RZ, [UR7+0x38], R0 ;  /* 0x00003800ffffc9a7 */ /* 0x0005e20008300407 */
[----:B------:R-:W-:Y:S01]  /*4250*/  SYNCS.ARRIVE.TRANS64.RED.A1T0 RZ, [UR8], RZ ;  /* 0x000000ffffff79a7 */ /* 0x000fe20008100408 */
[----:B------:R-:W3:Y:S02]  /*4260*/  SYNCS.PHASECHK.TRANS64.TRYWAIT P2, [UR7+0x60], R12 ;  /* 0x0000600cff0075a7 */ /* 0x000ee40008041107 */
[----:B--23--:R-:W-:Y:S05]  /*4270*/  @!P2 BRA `(.L_x_73) ;  /* 0x000000740010a947 */ /* 0x00cfea0003800000 */
.L_x_150:
[----:B------:R-:W2:Y:S01]  /*4280*/  LDC.64 R14, c[0x0][0xb10] ;  /* 0x0002c400ff0e7b82 */ /* 0x000ea20000000a00 */
[----:B------:R-:W-:Y:S01]  /*4290*/  @!P4 R2UR UR8, R20 ;  /* 0x000000001408c2ca */ /* 0x000fe200000e0000 */
[----:B------:R-:W-:Y:S01]  /*42a0*/  VOTEU.ALL UP1, P4 ;  /* 0x0000000000ff7886 */ /* 0x000fe20002020000 */
[----:B------:R-:W-:Y:S01]  /*42b0*/  @!P4 R2UR UR9, R21 ;  /* 0x000000001509c2ca */ /* 0x000fe200000e0000 */
[----:B------:R-:W-:Y:S01]  /*42c0*/  UMOV UR10, 0x0 ;  /* 0x00000000000a7882 */ /* 0x000fe20000000000 */
[----:B------:R-:W-:Y:S03]  /*42d0*/  UMOV UR11, 0x10000000 ;  /* 0x10000000000b7882 */ /* 0x000fe60000000000 */
[----:B------:R-:W3:Y:S01]  /*42e0*/  LDC.64 R10, c[0x0][0xb18] ;  /* 0x0002c600ff0a7b82 */ /* 0x000ee20000000a00 */
[----:B------:R-:W-:Y:S01]  /*42f0*/  @!UP1 UIADD3 UR18, UPT, UPT, UR34, 0x80, URZ ;  /* 0x0000008022129890 */ /* 0x000fe2000fffe0ff */
[----:B------:R-:W-:Y:S01]  /*4300*/  @P3 SHF.R.U32.HI R28, RZ, 0x10, R25 ;  /* 0x00000010ff1c3819 */ /* 0x000fe20000011619 */
[----:B------:R-:W-:Y:S01]  /*4310*/  @!UP1 UIADD3 UR16, UPT, UPT, UR7, 0x4200, URZ ;  /* 0x0000420007109890 */ /* 0x000fe2000fffe0ff */
[----:B------:R-:W-:Y:S01]  /*4320*/  VIADD R30, R30, 0x1 ;  /* 0x000000011e1e7836 */ /* 0x000fe20000000000 */
[----:B------:R-:W-:Y:S03]  /*4330*/  VOTEU.ALL UP1, P4 ;  /* 0x0000000000ff7886 */ /* 0x000fe60002020000 */
[----:B------:R-:W5:Y:S01]  /*4340*/  @!P1 LDC R0, c[0x0][0xb20] ;  /* 0x0002c800ff009b82 */ /* 0x000f620000000800 */
[----:B------:R-:W-:Y:S01]  /*4350*/  UMOV UR19, UR35 ;  /* 0x0000002300137c82 */ /* 0x000fe20008000000 */
[----:B------:R-:W-:Y:S01]  /*4360*/  IMAD.U32 R21, RZ, RZ, UR8 ;  /* 0x00000008ff157e24 */ /* 0x000fe2000f8e00ff */
[----:B------:R-:W-:Y:S05]  /*4370*/  UMOV UR20, UR36 ;  /* 0x0000002400147c82 */ /* 0x000fea0008000000 */
[----:B-1----:R-:W1:Y:S01]  /*4380*/  @!P1 LDC R3, c[0x0][0xb0c] ;  /* 0x0002c300ff039b82 */ /* 0x002e620000000800 */
[----:B------:R-:W-:Y:S01]  /*4390*/  IMAD.U32 R20, RZ, RZ, UR9 ;  /* 0x00000009ff147e24 */ /* 0x000fe2000f8e00ff */
[----:B------:R-:W-:Y:S01]  /*43a0*/  UPRMT UR8, UR37, 0x654, UR17 ;  /* 0x0000065425087896 */ /* 0x000fe20008000011 */
[----:B------:R-:W-:Y:S03]  /*43b0*/  @!P4 R2UR UR15, R21 ;  /* 0x00000000150fc2ca */ /* 0x000fe600000e0000 */
[----:B------:R-:W-:Y:S01]  /*43c0*/  @!P4 R2UR UR14, R20 ;  /* 0x00000000140ec2ca */ /* 0x000fe200000e0000 */
[----:B------:R-:W-:Y:S11]  /*43d0*/  @!P4 IMAD.MOV.U32 R20, RZ, RZ, 0x2000 ;  /* 0x00002000ff14c424 */ /* 0x000ff600078e00ff */
[----:B------:R-:W-:Y:S01]  /*43e0*/  @!UPT UIADD3 URZ, UPT, UPT, URZ, URZ, URZ ;  /* 0x000000fffffff290 */ /* 0x000fe2000fffe0ff */
[----:B------:R1:W-:Y:S01]  /*43f0*/  @!UP1 UTMALDG.3D [UR16], [UR14], desc[UR10] ;  /* 0x00000a100e0095b4 */ /* 0x0003e20008011000 */
[----:B------:R1:W-:Y:S02]  /*4400*/  @!P4 SYNCS.ARRIVE.TRANS64.RED.A0TR RZ, [UR7+0x40], R20 ;  /* 0x00004014ffffc9a7 */ /* 0x0003e40008300407 */
[----:B-1----:R-:W-:Y:S01]  /*4410*/  @!P1 ISETP.NE.AND P2, PT, R3, 0x1, PT ;  /* 0x000000010300980c */ /* 0x002fe20003f45270 */
[C---:B--2---:R-:W-:Y:S01]  /*4420*/  @!P1 IMAD.HI.U32 R14, R13.reuse, R14, RZ ;  /* 0x0000000e0d0e9227 */ /* 0x044fe200078e00ff */
[----:B---3--:R-:W-:Y:S03]  /*4430*/  @!P1 ISETP.NE.AND P0, PT, R10, 0x1, PT ;  /* 0x000000010a00980c */ /* 0x008fe60003f05270 */
[C---:B------:R-:W-:Y:S01]  /*4440*/  @!P1 IMAD.HI.U32 R11, R8.reuse, R11, RZ ;  /* 0x0000000b080b9227 */ /* 0x040fe200078e00ff */
[----:B------:R-:W-:Y:S04]  /*4450*/  @!P1 SHF.R.U32.HI R14, RZ, R15, R14 ;  /* 0x0000000fff0e9219 */ /* 0x000fe8000001160e */
[----:B-----5:R-:W-:Y:S01]  /*4460*/  @!P1 SHF.R.U32.HI R9, RZ, R0, R11 ;  /* 0x00000000ff099219 */ /* 0x020fe2000001160b */
[----:B------:R-:W-:Y:S01]  /*4470*/  SYNCS.ARRIVE.TRANS64.RED.A1T0 RZ, [UR8], RZ ;  /* 0x000000ffffff79a7 */ /* 0x000fe20008100408 */
[----:B------:R-:W-:Y:S02]  /*4480*/  @!P1 SEL R14, R13, R14, !P2 ;  /* 0x0000000e0d0e9207 */ /* 0x000fe40005000000 */
[----:B------:R-:W-:Y:S01]  /*4490*/  @!P1 SEL R9, R8, R9, !P0 ;  /* 0x0000000908099207 */ /* 0x000fe20004000000 */
[----:B------:R-:W1:Y:S04]  /*44a0*/  SYNCS.PHASECHK.TRANS64.TRYWAIT P5, [UR7+0x68], R12 ;  /* 0x0000680cff0075a7 */ /* 0x000e6800080a1107 */
[----:B------:R-:W-:Y:S02]  /*44b0*/  @!P1 IMAD.IADD R0, R9, 0x1, -R14 ;  /* 0x0000000109009824 */ /* 0x000fe400078e0a0e */
[----:B------:R-:W-:Y:S02]  /*44c0*/  @!P1 IMAD.IADD R9, R14, 0x1, -R9 ;  /* 0x000000010e099824 */ /* 0x000fe400078e0a09 */
[----:B------:R-:W-:Y:S02]  /*44d0*/  @!P1 IMAD R13, R0, R3, R13 ;  /* 0x00000003000d9224 */ /* 0x000fe400078e020d */
[----:B------:R-:W-:Y:S01]  /*44e0*/  @!P1 IMAD R8, R9, R10, R8 ;  /* 0x0000000a09089224 */ /* 0x000fe200078e0208 */
[----:B-1----:R-:W-:Y:S06]  /*44f0*/  @!P5 BRA `(.L_x_74) ;  /* 0x000000700088d947 */ /* 0x002fec0003800000 */
.L_x_152:
[----:B-1----:R-:W-:Y:S01]  /*4500*/  @!P4 IADD3 R3, P0, PT, R32, 0x580, RZ ;  /* 0x000005802003c810 */ /* 0x002fe20007f1e0ff */
[----:B------:R-:W-:Y:S01]  /*4510*/  VOTEU.ALL UP1, P4 ;  /* 0x0000000000ff7886 */ /* 0x000fe20002020000 */
[----:B------:R-:W-:Y:S01]  /*4520*/  UMOV UR18, 0x0 ;  /* 0x0000000000127882 */ /* 0x000fe20000000000 */
[----:B------:R-:W-:Y:S01]  /*4530*/  UMOV UR19, 0x10000000 ;  /* 0x1000000000137882 */ /* 0x000fe20000000000 */
[----:B------:R-:W-:Y:S01]  /*4540*/  @!P4 R2UR UR9, R3 ;  /* 0x000000000309c2ca */ /* 0x000fe200000e0000 */
[----:B------:R-:W-:Y:S01]  /*4550*/  @!P4 IMAD.X R0, RZ, RZ, R33, P0 ;  /* 0x000000ffff00c224 */ /* 0x000fe200000e0621 */
[----:B------:R-:W-:Y:S01]  /*4560*/  @!UP1 UIADD3 UR10, UPT, UPT, UR34, 0xc0, URZ ;  /* 0x000000c0220a9890 */ /* 0x000fe2000fffe0ff */
[----:B------:R-:W-:Y:S01]  /*4570*/  ISETP.NE.AND P0, PT, R30, 0x2, PT ;  /* 0x000000021e00780c */ /* 0x000fe20003f05270 */
[----:B------:R-:W-:Y:S01]  /*4580*/  UMOV UR11, UR35 ;  /* 0x00000023000b7c82 */ /* 0x000fe20008000000 */
[----:B------:R-:W-:Y:S01]  /*4590*/  UMOV UR12, UR36 ;  /* 0x00000024000c7c82 */ /* 0x000fe20008000000 */
[----:B------:R-:W-:Y:S01]  /*45a0*/  @!P4 R2UR UR8, R0 ;  /* 0x000000000008c2ca */ /* 0x000fe200000e0000 */
[----:B------:R-:W-:Y:S01]  /*45b0*/  IMAD.IADD R20, R8, 0x1, R150 ;  /* 0x0000000108147824 */ /* 0x000fe200078e0296 */
[----:B------:R-:W-:Y:S01]  /*45c0*/  @P3 R2UR UR36, R28 ;  /* 0x000000001c2432ca */ /* 0x000fe200000e0000 */
[----:B------:R-:W-:Y:S01]  /*45d0*/  IMAD.IADD R21, R13, 0x1, R152 ;  /* 0x000000010d157824 */ /* 0x000fe200078e0298 */
[----:B------:R-:W-:Y:S02]  /*45e0*/  SEL R0, RZ, 0x1, P0 ;  /* 0x00000001ff007807 */ /* 0x000fe40000000000 */
[----:B------:R-:W-:Y:S01]  /*45f0*/  LOP3.LUT R31, R31, 0x1, RZ, 0x3c, !PT ;  /* 0x000000011f1f7812 */ /* 0x000fe200078e3cff */
[----:B------:R-:W-:Y:S01]  /*4600*/  IMAD.U32 R10, RZ, RZ, UR9 ;  /* 0x00000009ff0a7e24 */ /* 0x000fe2000f8e00ff */
[----:B------:R-:W-:Y:S01]  /*4610*/  @!UP1 UIADD3 UR9, UPT, UPT, UR7, 0x48, URZ ;  /* 0x0000004807099890 */ /* 0x000fe2000fffe0ff */
[----:B------:R-:W-:Y:S02]  /*4620*/  LOP3.LUT R29, R29, R0, RZ, 0x3c, !PT ;  /* 0x000000001d1d7212 */ /* 0x000fe400078e3cff */
[----:B------:R-:W-:Y:S02]  /*4630*/  SEL R30, R30, RZ, P0 ;  /* 0x000000ff1e1e7207 */ /* 0x000fe40000000000 */
[----:B------:R-:W-:Y:S01]  /*4640*/  IMAD.U32 R11, RZ, RZ, UR8 ;  /* 0x00000008ff0b7e24 */ /* 0x000fe2000f8e00ff */
[----:B------:R-:W-:Y:S01]  /*4650*/  @!P4 R2UR UR14, R10 ;  /* 0x000000000a0ec2ca */ /* 0x000fe200000e0000 */
[----:B------:R-:W-:Y:S01]  /*4660*/  @!UP1 UIADD3 UR8, UPT, UPT, UR7, 0x6200, URZ ;  /* 0x0000620007089890 */ /* 0x000fe2000fffe0ff */
[----:B------:R-:W-:Y:S02]  /*4670*/  VOTEU.ALL UP1, P4 ;  /* 0x0000000000ff7886 */ /* 0x000fe40002020000 */
[----:B------:R-:W-:Y:S11]  /*4680*/  @!P4 R2UR UR15, R11 ;  /* 0x000000000b0fc2ca */ /* 0x000ff600000e0000 */
[----:B------:R-:W-:Y:S02]  /*4690*/  @!UPT UIADD3 URZ, UPT, UPT, URZ, URZ, URZ ;  /* 0x000000fffffff290 */ /* 0x000fe4000fffe0ff */
[----:B------:R2:W-:Y:S01]  /*46a0*/  @!UP1 UTMALDG.3D [UR8], [UR14], desc[UR18] ;  /* 0x000012080e0095b4 */ /* 0x0005e20008011000 */
[----:B------:R2:W-:Y:S01]  /*46b0*/  @!P4 SYNCS.ARRIVE.TRANS64.RED.A0TR RZ, [UR7+0x48], R23 ;  /* 0x00004817ffffc9a7 */ /* 0x0005e20008300407 */
[----:B------:R-:W-:Y:S01]  /*46c0*/  UPLOP3.LUT UP1, UPT, UPT, UPT, UPT, 0x80, 0x8 ;  /* 0x000000000008789c */ /* 0x000fe20003f2f070 */
[----:B------:R-:W-:Y:S01]  /*46d0*/  SYNCS.ARRIVE.TRANS64.RED.A1T0 RZ, [UR13], RZ ;  /* 0x000000ffffff79a7 */ /* 0x000fe2000810040d */
[----:B------:R-:W-:Y:S09]  /*46e0*/  @P3 BRA `(.L_x_75) ;  /* 0xfffffff000943947 */ /* 0x000ff2000383ffff */
[----:B------:R-:W-:-:S04]  /*46f0*/  SHF.L.U32 R3, R31, 0x1f, RZ ;  /* 0x0000001f1f037819 */ /* 0x000fc800000006ff */
[----:B------:R-:W1:Y:S02]  /*4700*/  SYNCS.PHASECHK.TRANS64.TRYWAIT P0, [UR7+0x50], R3 ;  /* 0x00005003ff0075a7 */ /* 0x000e640008001107 */
[----:B-1----:R-:W-:Y:S05]  /*4710*/  @!P0 BRA `(.L_x_76) ;  /* 0x0000007000188947 */ /* 0x002fea0003800000 */
.L_x_154:
[----:B------:R-:W3:Y:S02]  /*4720*/  SYNCS.PHASECHK.TRANS64.TRYWAIT P0, [UR7+0x58], R3 ;  /* 0x00005803ff0075a7 */ /* 0x000ee40008001107 */
[----:B---3--:R-:W-:Y:S05]  /*4730*/  @!P0 BRA `(.L_x_77) ;  /* 0x0000007000288947 */ /* 0x008fea0003800000 */
.L_x_156:
[----:B------:R-:W3:Y:S02]  /*4740*/  SYNCS.PHASECHK.TRANS64.TRYWAIT P0, [UR7+0x60], R3 ;  /* 0x00006003ff0075a7 */ /* 0x000ee40008001107 */
[----:B---3--:R-:W-:Y:S05]  /*4750*/  @!P0 BRA `(.L_x_78) ;  /* 0x0000007000388947 */ /* 0x008fea0003800000 */
.L_x_158:
[----:B-1----:R-:W-:-:S07]  /*4760*/  MOV R0, UR7 ;  /* 0x0000000700007c02 */ /* 0x002fce0008000f00 */
.L_x_79:
[----:B-1----:R-:W-:-:S04]  /*4770*/  SHF.L.U32 R3, R31, 0x1f, RZ ;  /* 0x0000001f1f037819 */ /* 0x002fc800000006ff */
[----:B------:R1:W3:Y:S03]  /*4780*/  SYNCS.PHASECHK.TRANS64.TRYWAIT P0, [R0+URZ+0x68], R3 ;  /* 0x00006803000075a7 */ /* 0x0002e600080011ff */
[----:B---3--:R-:W-:Y:S05]  /*4790*/  @!P0 NANOSLEEP.SYNCS 0x989680 ;  /* 0x009896800000895d */ /* 0x008fea0003900000 */
[----:B------:R-:W3:Y:S02]  /*47a0*/  @!P0 SYNCS.PHASECHK.TRANS64 P0, [R0+URZ+0x68], R3 ;  /* 0x00006803000085a7 */ /* 0x000ee400080010ff */
[----:B--23--:R-:W-:Y:S05]  /*47b0*/  @P0 EXIT ;  /* 0x000000000000094d */ /* 0x00cfea0003800000 */
[----:B------:R-:W-:Y:S05]  /*47c0*/  BRA `(.L_x_79) ;  /* 0xfffffffc00e87947 */ /* 0x000fea000383ffff */
.L_x_64:
[----:B------:R-:W-:-:S06]  /*47d0*/  UISETP.GE.AND UP1, UPT, UR8, 0x4, UPT ;  /* 0x000000040800788c */ /* 0x000fcc000bf26270 */
[----:B------:R-:W-:-:S13]  /*47e0*/  PLOP3.LUT P0, PT, PT, PT, UP1, 0x80, 0x8 ;  /* 0x000000000008781c */ /* 0x000fda0003f0f018 */
[----:B------:R-:W-:Y:S05]  /*47f0*/  @!P0 EXIT ;  /* 0x000000000000894d */ /* 0x000fea0003800000 */
[----:B------:R-:W-:Y:S01]  /*4800*/  BAR.SYNC.DEFER_BLOCKING 0x6, 0xa0 ;  /* 0x0182800000007b1d */ /* 0x000fe20000010000 */
[C---:B------:R-:W-:Y:S01]  /*4810*/  IMAD.U32 R79, R167.reuse, 0x10000, RZ ;  /* 0x00010000a74f7824 */ /* 0x040fe200078e00ff */
[C---:B------:R-:W-:Y:S01]  /*4820*/  R2P PR, R167.reuse, 0x6 ;  /* 0x00000006a7007804 */ /* 0x040fe20000000000 */
[----:B------:R-:W-:Y:S01]  /*4830*/  IMAD.SHL.U32 R2, R167, 0x40, RZ ;  /* 0x00000040a7027824 */ /* 0x000fe200078e00ff */
[----:B------:R-:W-:Y:S01]  /*4840*/  CS2R R160, SRZ ;  /* 0x0000000000a07805 */ /* 0x000fe2000001ff00 */
[----:B------:R-:W-:Y:S01]  /*4850*/  IMAD.MOV.U32 R164, RZ, RZ, 0x20 ;  /* 0x00000020ffa47424 */ /* 0x000fe200078e00ff */
[----:B------:R-:W-:Y:S02]  /*4860*/  UMOV UR49, 0x400 ;  /* 0x0000040000317882 */ /* 0x000fe40000000000 */
[----:B------:R-:W1:Y:S01]  /*4870*/  LDC R157, c[0x0][0x370] ;  /* 0x0000dc00ff9d7b82 */ /* 0x000e620000000800 */
[----:B------:R-:W-:Y:S01]  /*4880*/  ULEA UR49, UR37, UR49, 0x18 ;  /* 0x0000003125317291 */ /* 0x000fe2000f8ec0ff */
[----:B------:R-:W-:Y:S01]  /*4890*/  LOP3.LUT R79, R79, 0x600000, RZ, 0xc0, !PT ;  /* 0x006000004f4f7812 */ /* 0x000fe200078ec0ff */
[----:B------:R-:W-:Y:S01]  /*48a0*/  IMAD.SHL.U32 R153, R167, 0x8, RZ ;  /* 0x00000008a7997824 */ /* 0x000fe200078e00ff */
[----:B------:R-:W-:Y:S01]  /*48b0*/  LOP3.LUT R4, R2, 0x180, RZ, 0xc0, !PT ;  /* 0x0000018002047812 */ /* 0x000fe200078ec0ff */
[----:B------:R-:W-:Y:S01]  /*48c0*/  IMAD.MOV.U32 R165, RZ, RZ, 0x10 ;  /* 0x00000010ffa57424 */ /* 0x000fe200078e00ff */
[----:B------:R-:W-:Y:S01]  /*48d0*/  SEL R164, R164, 0xffffffe0, !P2 ;  /* 0xffffffe0a4a47807 */ /* 0x000fe20005000000 */
[----:B------:R-:W-:Y:S01]  /*48e0*/  UIADD3 UR4, UPT, UPT, UR49, 0x8200, URZ ;  /* 0x0000820031047890 */ /* 0x000fe2000fffe0ff */
[----:B------:R-:W2:Y:S01]  /*48f0*/  LDC R74, c[0x0][0xb0c] ;  /* 0x0002c300ff4a7b82 */ /* 0x000ea20000000800 */
[----:B------:R-:W-:Y:S01]  /*4900*/  LOP3.LUT R153, R4, 0x30, R153, 0xf8, !PT ;  /* 0x0000003004997812 */ /* 0x000fe200078ef899 */
[----:B------:R-:W-:Y:S01]  /*4910*/  IMAD.MOV.U32 R76, RZ, RZ, RZ ;  /* 0x000000ffff4c7224 */ /* 0x000fe200078e00ff */
[----:B------:R-:W-:Y:S01]  /*4920*/  SEL R165, R165, 0xfffffff0, !P1 ;  /* 0xfffffff0a5a57807 */ /* 0x000fe20004800000 */
[----:B------:R-:W-:Y:S01]  /*4930*/  IMAD.MOV.U32 R162, RZ, RZ, RZ ;  /* 0x000000ffffa27224 */ /* 0x000fe200078e00ff */
[----:B------:R-:W-:Y:S01]  /*4940*/  LOP3.LUT R153, R153, 0x1e40, R2, 0xf8, !PT ;  /* 0x00001e4099997812 */ /* 0x000fe200078ef802 */
[----:B------:R-:W-:Y:S01]  /*4950*/  IMAD.MOV.U32 R169, RZ, RZ, RZ ;  /* 0x000000ffffa97224 */ /* 0x000fe200078e00ff */
[----:B------:R-:W-:Y:S01]  /*4960*/  LOP3.LUT R167, R167, 0x60, RZ, 0xc0, !PT ;  /* 0x00000060a7a77812 */ /* 0x000fe200078ec0ff */
[----:B------:R-:W4:Y:S01]  /*4970*/  LDC R155, c[0x0][0xb20] ;  /* 0x0002c800ff9b7b82 */ /* 0x000f220000000800 */
[----:B------:R-:W3:Y:S01]  /*4980*/  LDS R0, [UR49+0x110] ;  /* 0x00011031ff007984 */ /* 0x000ee20008000800 */
[----:B------:R-:W-:Y:S01]  /*4990*/  IMAD.MOV.U32 R159, RZ, RZ, RZ ;  /* 0x000000ffff9f7224 */ /* 0x000fe200078e00ff */
[----:B------:R-:W1:Y:S01]  /*49a0*/  LDCU.64 UR52, c[0x0][0x348] ;  /* 0x00006900ff3477ac */ /* 0x000e620008000a00 */
[----:B------:R-:W-:Y:S01]  /*49b0*/  IMAD.U32 R166, RZ, RZ, UR4 ;  /* 0x00000004ffa67e24 */ /* 0x000fe2000f8e00ff */
[----:B------:R-:W1:Y:S03]  /*49c0*/  LDCU.64 UR38, c[0x0][0x888] ;  /* 0x00011100ff2677ac */ /* 0x000e660008000a00 */
[----:B------:R-:W1:Y:S01]  /*49d0*/  LDC R73, c[0x0][0xb30] ;  /* 0x0002cc00ff497b82 */ /* 0x000e620000000800 */
[----:B------:R-:W1:Y:S01]  /*49e0*/  LDCU.64 UR44, c[0x0][0x890] ;  /* 0x00011200ff2c77ac */ /* 0x000e620008000a00 */
[----:B------:R-:W-:-:S06]  /*49f0*/  UIADD3 UR48, UPT, UPT, UR49, 0x200, URZ ;  /* 0x0000020031307890 */ /* 0x000fcc000fffe0ff */
[----:B------:R-:W1:Y:S08]  /*4a00*/  LDC.64 R148, c[0x0][0xb10] ;  /* 0x0002c400ff947b82 */ /* 0x000e700000000a00 */
[----:B------:R-:W1:Y:S08]  /*4a10*/  LDC.64 R70, c[0x0][0xb18] ;  /* 0x0002c600ff467b82 */ /* 0x000e700000000a00 */
[----:B------:R-:W1:Y:S08]  /*4a20*/  LDC.64 R68, c[0x0][0xb28] ;  /* 0x0002ca00ff447b82 */ /* 0x000e700000000a00 */
[----:B------:R-:W1:Y:S01]  /*4a30*/  LDC.64 R146, c[0x0][0x8b0] ;  /* 0x00022c00ff927b82 */ /* 0x000e620000000a00 */
[----:B---3--:R-:W-:Y:S01]  /*4a40*/  IMAD.IADD R79, R0, 0x1, R79 ;  /* 0x00000001004f7824 */ /* 0x008fe200078e024f */
[----:B------:R-:W-:-:S04]  /*4a50*/  SHF.R.S32.HI R0, RZ, 0x4, R164 ;  /* 0x00000004ff007819 */ /* 0x000fc800000114a4 */
[----:B------:R-:W-:Y:S02]  /*4a60*/  LEA.HI.SX32 R163, R165, R0, 0x1c ;  /* 0x00000000a5a37211 */ /* 0x000fe400078fe2ff */
[----:B------:R-:W3:Y:S08]  /*4a70*/  LDC.64 R144, c[0x0][0x8a8] ;  /* 0x00022a00ff907b82 */ /* 0x000ef00000000a00 */
[----:B--2-4-:R-:W1:Y:S02]  /*4a80*/  LDC R156, c[0x0][0x374] ;  /* 0x0000dd00ff9c7b82 */ /* 0x014e640000000800 */
.L_x_121:
[----:B------:R-:W-:Y:S02]  /*4a90*/  LEA R0, R169, UR49, 0x3 ;  /* 0x00000031a9007c11 */ /* 0x000fe4000f8e18ff */
[----:B------:R-:W-:Y:S02]  /*4aa0*/  SHF.L.U32 R3, R161, 0x1f, RZ ;  /* 0x0000001fa1037819 */ /* 0x000fe400000006ff */
[----:B-1----:R-:W-:Y:S02]  /*4ab0*/  LEA R16, R169, UR49, 0x4 ;  /* 0x00000031a9107c11 */ /* 0x002fe4000f8e20ff */
[----:B------:R-:W2:Y:S02]  /*4ac0*/  SYNCS.PHASECHK.TRANS64.TRYWAIT P0, [R0+URZ+0x80], R3 ;  /* 0x00008003000075a7 */ /* 0x000ea400080011ff */
[----:B--2---:R-:W-:Y:S05]  /*4ad0*/  @!P0 BRA `(.L_x_80) ;  /* 0x0000006c00708947 */ /* 0x004fea0003800000 */
.L_x_159:
[----:B------:R-:W4:Y:S01]  /*4ae0*/  LDC.64 R12, c[0x0][0xb10] ;  /* 0x0002c400ff0c7b82 */ /* 0x000f220000000a00 */
[----:B------:R-:W3:Y:S01]  /*4af0*/  LDS.128 R16, [R16+0xf0] ;  /* 0x0000f00010107984 */ /* 0x000ee20000000c00 */
[----:B-1----:R-:W-:Y:S01]  /*4b00*/  ISETP.NE.AND P1, PT, R73, 0x1, PT ;  /* 0x000000014900780c */ /* 0x002fe20003f25270 */
[----:B--2---:R-:W-:Y:S01]  /*4b10*/  VIADD R0, R0, 0x90 ;  /* 0x0000009000007836 */ /* 0x004fe20000000000 */
[----:B------:R-:W-:Y:S04]  /*4b20*/  ISETP.GE.AND P0, PT, R72, 0x1, PT ;  /* 0x000000014800780c */ /* 0x000fe80003f06270 */
[----:B------:R-:W1:Y:S01]  /*4b30*/  LDC.64 R10, c[0x0][0xb18] ;  /* 0x0002c600ff0a7b82 */ /* 0x000e620000000a00 */
[----:B------:R-:W-:Y:S01]  /*4b40*/  PRMT R0, RZ, 0x654, R0 ;  /* 0x00000654ff007816 */ /* 0x000fe20000000000 */
[----:B------:R-:W-:Y:S01]  /*4b50*/  @!PT LDS RZ, [RZ] ;  /* 0x00000000fffff984 */ /* 0x000fe20000000800 */
[----:B------:R-:W-:Y:S01]  /*4b60*/  @!PT LDS RZ, [RZ] ;  /* 0x00000000fffff984 */ /* 0x000fe20000000800 */
[----:B------:R-:W-:Y:S01]  /*4b70*/  @!PT LDS RZ, [RZ] ;  /* 0x00000000fffff984 */ /* 0x000fe20000000800 */
[----:B------:R-:W-:Y:S01]  /*4b80*/  @!PT LDS RZ, [RZ] ;  /* 0x00000000fffff984 */ /* 0x000fe20000000800 */
[----:B------:R2:W-:Y:S06]  /*4b90*/  MEMBAR.ALL.CTA ;  /* 0x0000000000007992 */ /* 0x0005ec0000008000 */
[----:B--2---:R-:W2:Y:S01]  /*4ba0*/  FENCE.VIEW.ASYNC.S ;  /* 0x00000000000073c6 */ /* 0x004ea20000000000 */
[----:B------:R-:W1:Y:S08]  /*4bb0*/  @!P1 LDC R14, c[0x0][0xb20] ;  /* 0x0002c800ff0e9b82 */ /* 0x000e700000000800 */
[----:B------:R-:W1:Y:S01]  /*4bc0*/  @!P1 LDC R9, c[0x0][0xb0c] ;  /* 0x0002c300ff099b82 */ /* 0x000e620000000800 */
[----:B--2---:R2:W-:Y:S01]  /*4bd0*/  SYNCS.ARRIVE.TRANS64.RED.A1T0 RZ, [R0+URZ], RZ ;  /* 0x000000ff00ff79a7 */ /* 0x0045e200081004ff */
[----:B---3--:R-:W-:Y:S04]  /*4be0*/  LOP3.LUT P4, RZ, R18, 0x1, RZ, 0xc0, !PT ;  /* 0x0000000112ff7812 */ /* 0x008fe8000788c0ff */
[----:B------:R-:W-:Y:S09]  /*4bf0*/  P2R R168, PR, RZ, 0x10 ;  /* 0x00000010ffa87803 */ /* 0x000ff20000000000 */
[----:B------:R-:W-:Y:S02]  /*4c00*/  @P4 MOV R77, R16 ;  /* 0x00000010004d4202 */ /* 0x000fe40000000f00 */
[----:B------:R-:W-:Y:S01]  /*4c10*/  @P4 LOP3.LUT R75, R17, 0xffff, RZ, 0xc0, !PT ;  /* 0x0000ffff114b4812 */ /* 0x000fe200078ec0ff */
[----:B--2-4-:R-:W-:Y:S06]  /*4c20*/  @!P0 BRA `(.L_x_81) ;  /* 0x0000000000a48947 */ /* 0x014fec0003800000 */
[----:B------:R-:W-:Y:S01]  /*4c30*/  IMAD.HI.U32 R24, R156, R71, RZ ;  /* 0x000000479c187227 */ /* 0x000fe200078e00ff */
[----:B------:R-:W-:Y:S02]  /*4c40*/  ISETP.NE.AND P0, PT, R70, 0x1, PT ;  /* 0x000000014600780c */ /* 0x000fe40003f05270 */
[----:B------:R-:W-:Y:S01]  /*4c50*/  ISETP.NE.AND P2, PT, R72, 0x1, PT ;  /* 0x000000014800780c */ /* 0x000fe20003f45270 */
[-C--:B------:R-:W-:Y:S01]  /*4c60*/  IMAD.HI.U32 R22, R157, R148.reuse, RZ ;  /* 0x000000949d167227 */ /* 0x080fe200078e00ff */
[----:B------:R-:W-:Y:S02]  /*4c70*/  SHF.R.U32.HI R23, RZ, R155, R24 ;  /* 0x0000009bff177219 */ /* 0x000fe40000011618 */
[----:B------:R-:W-:Y:S01]  /*4c80*/  ISETP.NE.AND P3, PT, R74, 0x1, PT ;  /* 0x000000014a00780c */ /* 0x000fe20003f65270 */
[----:B------:R-:W-:Y:S01]  /*4c90*/  IMAD.HI.U32 R28, R75, R71, RZ ;  /* 0x000000474b1c7227 */ /* 0x000fe200078e00ff */
[----:B------:R-:W-:Y:S02]  /*4ca0*/  SHF.R.U32.HI R22, RZ, R149, R22 ;  /* 0x00000095ff167219 */ /* 0x000fe40000011616 */
[----:B------:R-:W-:Y:S01]  /*4cb0*/  SEL R3, R156, R23, !P0 ;  /* 0x000000179c037207 */ /* 0x000fe20004000000 */
[----:B------:R-:W-:Y:S01]  /*4cc0*/  IMAD.HI.U32 R26, R77, R148, RZ ;  /* 0x000000944d1a7227 */ /* 0x000fe200078e00ff */
[----:B------:R-:W-:Y:S03]  /*4cd0*/  SEL R7, R157, R22, !P3 ;  /* 0x000000169d077207 */ /* 0x000fe60005800000 */
[-C--:B------:R-:W-:Y:S01]  /*4ce0*/  IMAD.HI.U32 R22, R3, R68.reuse, RZ ;  /* 0x0000004403167227 */ /* 0x080fe200078e00ff */
[----:B------:R-:W-:Y:S03]  /*4cf0*/  SHF.R.U32.HI R26, RZ, R149, R26 ;  /* 0x00000095ff1a7219 */ /* 0x000fe6000001161a */
[----:B------:R-:W-:Y:S01]  /*4d00*/  IMAD.HI.U32 R24, R7, R68, RZ ;  /* 0x0000004407187227 */ /* 0x000fe200078e00ff */
[----:B------:R-:W-:Y:S02]  /*4d10*/  @P2 SHF.R.U32.HI R3, RZ, R69, R22 ;  /* 0x00000045ff032219 */ /* 0x000fe40000011616 */
[----:B------:R-:W-:Y:S02]  /*4d20*/  SHF.R.U32.HI R22, RZ, R155, R28 ;  /* 0x0000009bff167219 */ /* 0x000fe4000001161c */
[----:B------:R-:W-:Y:S01]  /*4d30*/  @P2 SHF.R.U32.HI R7, RZ, R69, R24 ;  /* 0x00000045ff072219 */ /* 0x000fe20000011618 */
[C---:B------:R-:W-:Y:S01]  /*4d40*/  IMAD R2, R72.reuse, R3, RZ ;  /* 0x0000000348027224 */ /* 0x040fe200078e02ff */
[----:B------:R-:W-:Y:S02]  /*4d50*/  SEL R5, R75, R22, !P0 ;  /* 0x000000164b057207 */ /* 0x000fe40004000000 */
[----:B------:R-:W-:Y:S01]  /*4d60*/  SEL R3, R77, R26, !P3 ;  /* 0x0000001a4d037207 */ /* 0x000fe20005800000 */
[----:B------:R-:W-:Y:S01]  /*4d70*/  IMAD R4, R72, R7, RZ ;  /* 0x0000000748047224 */ /* 0x000fe200078e02ff */
[C---:B------:R-:W-:Y:S01]  /*4d80*/  ISETP.GE.AND P0, PT, R5.reuse, R2, PT ;  /* 0x000000020500720c */ /* 0x040fe20003f06270 */
[----:B------:R-:W-:Y:S03]  /*4d90*/  IMAD.HI.U32 R6, R5, R68, RZ ;  /* 0x0000004405067227 */ /* 0x000fe600078e00ff */
[----:B------:R-:W-:Y:S01]  /*4da0*/  ISETP.GE.OR P0, PT, R3, R4, P0 ;  /* 0x000000040300720c */ /* 0x000fe20000706670 */
[----:B------:R-:W-:Y:S01]  /*4db0*/  IMAD.MOV R4, RZ, RZ, -R3 ;  /* 0x000000ffff047224 */ /* 0x000fe200078e0a03 */
[-C--:B------:R-:W-:Y:S03]  /*4dc0*/  SHF.R.U32.HI R6, RZ, R69.reuse, R6 ;  /* 0x00000045ff067219 */ /* 0x080fe60000011606 */
[----:B------:R-:W-:Y:S01]  /*4dd0*/  IMAD R77, R74, R4, R77 ;  /* 0x000000044a4d7224 */ /* 0x000fe200078e024d */
[----:B------:R-:W-:Y:S05]  /*4de0*/  SEL R15, R5, R6, !P2 ;  /* 0x00000006050f7207 */ /* 0x000fea0005000000 */
[----:B------:R-:W-:Y:S02]  /*4df0*/  IMAD.MOV R6, RZ, RZ, -R15 ;  /* 0x000000ffff067224 */ /* 0x000fe400078e0a0f */
[C---:B------:R-:W-:Y:S04]  /*4e00*/  @!P0 IMAD.HI.U32 R2, R3.reuse, R68, RZ ;  /* 0x0000004403028227 */ /* 0x040fe800078e00ff */
[----:B------:R-:W-:Y:S01]  /*4e10*/  IMAD R6, R72, R6, R5 ;  /* 0x0000000648067224 */ /* 0x000fe200078e0205 */
[----:B------:R-:W-:Y:S04]  /*4e20*/  @!P0 SHF.R.U32.HI R2, RZ, R69, R2 ;  /* 0x00000045ff028219 */ /* 0x000fe80000011602 */
[----:B------:R-:W-:Y:S02]  /*4e30*/  @!P0 SEL R0, R3, R2, !P2 ;  /* 0x0000000203008207 */ /* 0x000fe40005000000 */
[----:B------:R-:W-:Y:S02]  /*4e40*/  IADD3 R2, PT, PT, -R5, RZ, RZ ;  /* 0x000000ff05027210 */ /* 0x000fe40007ffe1ff */
[----:B------:R-:W-:Y:S01]  /*4e50*/  @!P0 IADD3 R8, PT, PT, R15, -R0, RZ ;  /* 0x800000000f088210 */ /* 0x000fe20007ffe0ff */
[----:B------:R-:W-:Y:S02]  /*4e60*/  @!P0 IMAD R0, R7, R6, R0 ;  /* 0x0000000607008224 */ /* 0x000fe400078e0200 */
[----:B------:R-:W-:Y:S02]  /*4e70*/  IMAD R75, R70, R2, R75 ;  /* 0x00000002464b7224 */ /* 0x000fe400078e024b */
[----:B------:R-:W-:Y:S02]  /*4e80*/  @!P0 IMAD R5, R8, R72, R3 ;  /* 0x0000004808058224 */ /* 0x000fe400078e0203 */
[----:B------:R-:W-:Y:S04]  /*4e90*/  @!P0 IMAD.MOV.U32 R3, RZ, RZ, R0 ;  /* 0x000000ffff038224 */ /* 0x000fe800078e0000 */
[----:B------:R-:W-:Y:S02]  /*4ea0*/  IMAD R77, R3, R74, R77 ;  /* 0x0000004a034d7224 */ /* 0x000fe400078e024d */
[----:B------:R-:W-:Y:S07]  /*4eb0*/  IMAD R75, R5, R70, R75 ;  /* 0x00000046054b7224 */ /* 0x000fee00078e024b */
.L_x_81:
[----:B-1----:R-:W-:Y:S01]  /*4ec0*/  @!P1 ISETP.NE.AND P0, PT, R10, 0x1, PT ;  /* 0x000000010a00980c */ /* 0x002fe20003f05270 */
[----:B------:R-:W-:Y:S01]  /*4ed0*/  @!P1 IMAD.HI.U32 R0, R77, R12, RZ ;  /* 0x0000000c4d009227 */ /* 0x000fe200078e00ff */
[----:B------:R-:W-:Y:S01]  /*4ee0*/  @!P1 ISETP.NE.AND P2, PT, R9, 0x1, PT ;  /* 0x000000010900980c */ /* 0x000fe20003f45270 */
[----:B------:R-:W-:Y:S01]  /*4ef0*/  ULOP3.LUT UP0, URZ, UR48, 0x1b0, URZ, 0xc0, !UPT ;  /* 0x000001b030ff7892 */ /* 0x000fe2000f80c0ff */
[----:B------:R-:W-:Y:S01]  /*4f00*/  R2UR UR42, R21 ;  /* 0x00000000152a72ca */ /* 0x000fe200000e0000 */
[----:B------:R-:W-:Y:S01]  /*4f10*/  @!P1 IMAD.HI.U32 R3, R75, R11, RZ ;  /* 0x0000000b4b039227 */ /* 0x000fe200078e00ff */
[----:B------:R-:W-:Y:S02]  /*4f20*/  @!P1 SHF.R.U32.HI R0, RZ, R13, R0 ;  /* 0x0000000dff009219 */ /* 0x000fe40000011600 */
[----:B------:R-:W-:Y:S01]  /*4f30*/  R2UR UR41, R20 ;  /* 0x00000000142972ca */ /* 0x000fe200000e0000 */
[----:B------:R-:W-:Y:S01]  /*4f40*/  VIADD R169, R169, 0x1 ;  /* 0x00000001a9a97836 */ /* 0x000fe20000000000 */
[----:B------:R-:W-:Y:S02]  /*4f50*/  @!P1 SHF.R.U32.HI R2, RZ, R14, R3 ;  /* 0x0000000eff029219 */ /* 0x000fe40000011603 */
[----:B------:R-:W-:Y:S02]  /*4f60*/  @!P1 SEL R3, R77, R0, !P2 ;  /* 0x000000004d039207 */ /* 0x000fe40005000000 */
[----:B------:R-:W-:Y:S02]  /*4f70*/  @!P1 SEL R2, R75, R2, !P0 ;  /* 0x000000024b029207 */ /* 0x000fe40004000000 */
[----:B------:R-:W-:Y:S01]  /*4f80*/  @P4 SHF.R.U32.HI R158, RZ, 0x10, R17 ;  /* 0x00000010ff9e4819 */ /* 0x000fe20000011611 */
[----:B------:R-:W-:Y:S02]  /*4f90*/  USHF.L.U32 UR42, UR42, 0x7, URZ ;  /* 0x000000072a2a7899 */ /* 0x000fe400080006ff */
[----:B------:R-:W-:Y:S02]  /*4fa0*/  @!P1 IMAD.IADD R0, R2, 0x1, -R3 ;  /* 0x0000000102009824 */ /* 0x000fe400078e0a03 */
[----:B------:R-:W-:Y:S01]  /*4fb0*/  @!P1 IMAD.IADD R2, R3, 0x1, -R2 ;  /* 0x0000000103029824 */ /* 0x000fe200078e0a02 */
[----:B------:R-:W-:Y:S01]  /*4fc0*/  USHF.L.U32 UR41, UR41, 0x8, URZ ;  /* 0x0000000829297899 */ /* 0x000fe200080006ff */
[----:B------:R-:W-:Y:S02]  /*4fd0*/  @!P1 IMAD R77, R0, R9, R77 ;  /* 0x00000009004d9224 */ /* 0x000fe400078e024d */
[----:B------:R-:W-:Y:S01]  /*4fe0*/  @!P1 IMAD R75, R2, R10, R75 ;  /* 0x0000000a024b9224 */ /* 0x000fe200078e024b */
[----:B------:R-:W-:Y:S08]  /*4ff0*/  BRA.U !UP0, `(.L_x_82) ;  /* 0x0000000108407547 */ /* 0x000ff0000b800000 */
[----:B------:R-:W1:Y:S01]  /*5000*/  LDCU.64 UR8, c[0x4][0x88] ;  /* 0x01001100ff0877ac */ /* 0x000e620008000a00 */
[----:B------:R-:W-:Y:S01]  /*5010*/  MOV R3, 0x0 ;  /* 0x0000000000037802 */ /* 0x000fe20000000f00 */
[----:B------:R-:W-:Y:S02]  /*5020*/  HFMA2 R12, -RZ, RZ, 0, 5.9604644775390625e-08 ;  /* 0x00000001ff0c7431 */ /* 0x000fe400000001ff */
[----:B------:R-:W-:Y:S02]  /*5030*/  IMAD.MOV.U32 R8, RZ, RZ, 0x70 ;  /* 0x00000070ff087424 */ /* 0x000fe400078e00ff */
[----:B------:R-:W-:Y:S01]  /*5040*/  IMAD.MOV.U32 R13, RZ, RZ, RZ ;  /* 0x000000ffff0d7224 */ /* 0x000fe200078e00ff */
[----:B------:R-:W2:Y:S01]  /*5050*/  LDCU.64 UR6, c[0x4][0x90] ;  /* 0x01001200ff0677ac */ /* 0x000ea20008000a00 */
[----:B------:R-:W3:Y:S01]  /*5060*/  LDC.64 R2, c[0x4][R3] ;  /* 0x0100000003027b82 */ /* 0x000ee20000000a00 */
[----:B------:R-:W4:Y:S01]  /*5070*/  LDCU.64 UR4, c[0x4][0x8] ;  /* 0x01000100ff0477ac */ /* 0x000f220008000a00 */
[----:B-1----:R-:W-:Y:S01]  /*5080*/  MOV R5, UR9 ;  /* 0x0000000900057c02 */ /* 0x002fe20008000f00 */
[----:B------:R-:W-:Y:S01]  /*5090*/  IMAD.U32 R4, RZ, RZ, UR8 ;  /* 0x00000008ff047e24 */ /* 0x000fe2000f8e00ff */
[----:B--2---:R-:W-:Y:S01]  /*50a0*/  MOV R7, UR7 ;  /* 0x0000000700077c02 */ /* 0x004fe20008000f00 */
[----:B------:R-:W-:Y:S01]  /*50b0*/  IMAD.U32 R6, RZ, RZ, UR6 ;  /* 0x00000006ff067e24 */ /* 0x000fe2000f8e00ff */
[----:B----4-:R-:W-:Y:S01]  /*50c0*/  MOV R11, UR5 ;  /* 0x00000005000b7c02 */ /* 0x010fe20008000f00 */
[----:B------:R-:W-:Y:S02]  /*50d0*/  IMAD.U32 R10, RZ, RZ, UR4 ;  /* 0x00000004ff0a7e24 */ /* 0x000fe4000f8e00ff */
[----:B------:R-:W-:Y:S07]  /*50e0*/  LEPC R20, `(.L_x_82) ;  /* 0x000000001014794e */ /* 0x000fee0000000000 */
[----:B---3-5:R-:W-:Y:S05]  /*50f0*/  CALL.ABS.NOINC R2 ;  /* 0x0000000002007343 */ /* 0x028fea0003c00000 */
.L_x_82:
[----:B------:R-:W-:Y:S01]  /*5100*/  LOP3.LUT P0, RZ, R166, 0x1b0, RZ, 0xc0, !PT ;  /* 0x000001b0a6ff7812 */ /* 0x000fe2000780c0ff */
[----:B------:R-:W-:Y:S11]  /*5110*/  BSSY.RECONVERGENT B6, `(.L_x_83) ;  /* 0x0000013000067945 */ /* 0x000ff60003800200 */
[----:B------:R-:W-:Y:S01]  /*5120*/  @!UPT UIADD3 URZ, UPT, UPT, URZ, URZ, URZ ;  /* 0x000000fffffff290 */ /* 0x000fe2000fffe0ff */
[----:B------:R-:W-:Y:S05]  /*5130*/  @!P0 BRA `(.L_x_84) ;  /* 0x0000000000408947 */ /* 0x000fea0003800000 */
        /* <DEDUP_REMOVED lines=16> */
.L_x_84:
[----:B------:R-:W-:Y:S05]  /*5240*/  BSYNC.RECONVERGENT B6 ;  /* 0x0000000000067941 */ /* 0x000fea0003800200 */
.L_x_83:
[----:B------:R-:W-:Y:S01]  /*5250*/  ISETP.NE.U32.AND P4, PT, R146, RZ, PT ;  /* 0x000000ff9200720c */ /* 0x000fe20003f85070 */
[----:B------:R-:W-:Y:S01]  /*5260*/  UISETP.NE.AND UP2, UPT, UR50, URZ, UPT ;  /* 0x000000ff3200728c */ /* 0x000fe2000bf45270 */
[----:B------:R-:W-:Y:S01]  /*5270*/  ISETP.NE.U32.AND P2, PT, RZ, UR38, PT ;  /* 0x00000026ff007c0c */ /* 0x000fe2000bf45070 */
[----:B------:R-:W-:Y:S01]  /*5280*/  UISETP.NE.U32.AND UP1, UPT, UR44, URZ, UPT ;  /* 0x000000ff2c00728c */ /* 0x000fe2000bf25070 */
[----:B------:R-:W-:Y:S01]  /*5290*/  ISETP.NE.AND.EX P4, PT, R147, RZ, PT, P4 ;  /* 0x000000ff9300720c */ /* 0x000fe20003f85340 */
[----:B------:R-:W-:Y:S01]  /*52a0*/  UPLOP3.LUT UP0, UPT, UPT, UPT, UPT, 0x40, 0x4 ;  /* 0x000000000004789c */ /* 0x000fe20003f0e870 */
[----:B------:R-:W-:Y:S01]  /*52b0*/  ISETP.NE.AND.EX P2, PT, RZ, UR39, PT, P2 ;  /* 0x00000027ff007c0c */ /* 0x000fe2000bf45320 */
[----:B------:R-:W-:Y:S01]  /*52c0*/  UISETP.NE.AND.EX UP1, UPT, UR45, URZ, UPT, UP1 ;  /* 0x000000ff2d00728c */ /* 0x000fe2000bf25310 */
[----:B------:R-:W-:Y:S04]  /*52d0*/  PLOP3.LUT P1, PT, PT, PT, UP2, 0x80, 0x8 ;  /* 0x000000000008781c */ /* 0x000fe80003f2f028 */
[----:B------:R-:W-:Y:S06]  /*52e0*/  @UP2 UPLOP3.LUT UP0, UPT, UPT, UPT, UP1, 0x80, 0x8 ;  /* 0x000000000008289c */ /* 0x000fec0003f0f010 */
[----:B------:R-:W-:Y:S01]  /*52f0*/  PLOP3.LUT P0, PT, PT, PT, UP0, 0x80, 0x8 ;  /* 0x000000000008781c */ /* 0x000fe20003f0f008 */
[----:B------:R-:W-:Y:S01]  /*5300*/  @!UPT UIADD3 URZ, UPT, UPT, URZ, URZ, URZ ;  /* 0x000000fffffff290 */ /* 0x000fe2000fffe0ff */
[----:B------:R-:W-:Y:S11]  /*5310*/  BRA.U !UP1, `(.L_x_85) ;  /* 0x0000000109387547 */ /* 0x000ff6000b800000 */
[----:B------:R-:W-:Y:S01]  /*5320*/  UISETP.NE.U32.AND UP0, UPT, UR38, URZ, UPT ;  /* 0x000000ff2600728c */ /* 0x000fe2000bf05070 */
[----:B------:R-:W-:Y:S02]  /*5330*/  HFMA2 R0, -RZ, RZ, 0, 5.9604644775390625e-08 ;  /* 0x00000001ff007431 */ /* 0x000fe400000001ff */
[----:B------:R-:W-:Y:S01]  /*5340*/  IMAD.MOV.U32 R151, RZ, RZ, 0x1 ;  /* 0x00000001ff977424 */ /* 0x000fe200078e00ff */
[----:B------:R-:W-:Y:S06]  /*5350*/  UISETP.NE.AND.EX UP0, UPT, UR39, URZ, UPT, UP0 ;  /* 0x000000ff2700728c */ /* 0x000fec000bf05300 */
[----:B------:R-:W-:Y:S05]  /*5360*/  PLOP3.LUT P3, PT, PT, PT, UP0, 0x80, 0x8 ;  /* 0x000000000008781c */ /* 0x000fea0003f6f008 */
[----:B------:R-:W1:Y:S01]  /*5370*/  @UP0 LDCU.64 UR6, c[0x0][0x888] ;  /* 0x00011100ff0607ac */ /* 0x000e620008000a00 */
[----:B------:R-:W-:Y:S07]  /*5380*/  @UP0 UIMAD UR4, UR36, UR44, URZ ;  /* 0x0000002c240402a4 */ /* 0x000fee000f8e02ff */
[----:B------:R-:W-:Y:S01]  /*5390*/  @!P3 PRMT R151, R0, 0x7610, R151 ;  /* 0x000076100097b816 */ /* 0x000fe20000000097 */
[----:B-1----:R-:W-:Y:S03]  /*53a0*/  @UP0 UIMAD.WIDE UR6, UR4, 0x4, UR6 ;  /* 0x00000004040608a5 */ /* 0x002fe6000f8e0206 */
[----:B------:R-:W1:Y:S03]  /*53b0*/  @!UP0 LDCU UR4, c[0x0][0x880] ;  /* 0x00011000ff0487ac */ /* 0x000e660008000800 */
[----:B------:R-:W-:Y:S01]  /*53c0*/  IMAD.U32 R2, RZ, RZ, UR6 ;  /* 0x00000006ff027e24 */ /* 0x000fe2000f8e00ff */
[----:B------:R-:W-:Y:S05]  /*53d0*/  MOV R3, UR7 ;  /* 0x0000000700037c02 */ /* 0x000fea0008000f00 */
[----:B-----5:R2:W5:Y:S02]  /*53e0*/  @P3 LDG.E R82, desc[UR46][R2.64] ;  /* 0x0000002e02523981 */ /* 0x020564000c1e1900 */
[----:B-12---:R-:W-:Y:S02]  /*53f0*/  @!P3 IMAD.U32 R82, RZ, RZ, UR4 ;  /* 0x00000004ff52be24 */ /* 0x006fe4000f8e00ff */
.L_x_85:
[----:B------:R-:W-:Y:S05]  /*5400*/  @!P4 BRA `(.L_x_86) ;  /* 0x000000000020c947 */ /* 0x000fea0003800000 */
[----:B------:R-:W-:Y:S04]  /*5410*/  ISETP.NE.U32.AND P3, PT, R144, RZ, PT ;  /* 0x000000ff9000720c */ /* 0x000fe80003f65070 */
[----:B------:R-:W-:Y:S11]  /*5420*/  ISETP.NE.AND.EX P3, PT, R145, RZ, PT, P3 ;  /* 0x000000ff9100720c */ /* 0x000ff60003f65330 */
[----:B------:R-:W-:Y:S02]  /*5430*/  @!UPT UIADD3 URZ, UPT, UPT, URZ, URZ, URZ ;  /* 0x000000fffffff290 */ /* 0x000fe4000fffe0ff */
[----:B------:R-:W1:Y:S01]  /*5440*/  @P3 LDC.64 R2, c[0x0][0x8a8] ;  /* 0x00022a00ff023b82 */ /* 0x000e620000000a00 */
[----:B------:R-:W-:Y:S04]  /*5450*/  @P3 IMAD R0, R146, UR36, RZ ;  /* 0x0000002492003c24 */ /* 0x000fe8000f8e02ff */
[----:B-1----:R-:W-:Y:S05]  /*5460*/  @P3 IMAD.WIDE R2, R0, 0x4, R2 ;  /* 0x0000000400023825 */ /* 0x002fea00078e0202 */
[----:B-----5:R1:W5:Y:S02]  /*5470*/  @P3 LDG.E R78, desc[UR46][R2.64] ;  /* 0x0000002e024e3981 */ /* 0x020364000c1e1900 */
[----:B-1----:R-:W2:Y:S02]  /*5480*/  @!P3 LDC R78, c[0x0][0x8a0] ;  /* 0x00022800ff4ebb82 */ /* 0x002ea40000000800 */
.L_x_86:
[----:B-----5:R-:W-:Y:S01]  /*5490*/  ISETP.NE.AND P4, PT, R82, RZ, PT ;  /* 0x000000ff5200720c */ /* 0x020fe20003f85270 */
[----:B------:R-:W-:Y:S01]  /*54a0*/  BSSY B1, `(.L_x_87) ;  /* 0x0000048000017945 */ /* 0x000fe20003800000 */
[----:B------:R-:W-:Y:S01]  /*54b0*/  SEL R7, RZ, 0xffffffff, P2 ;  /* 0xffffffffff077807 */ /* 0x000fe20001000000 */
[----:B------:R-:W-:Y:S01]  /*54c0*/  IMAD.MOV.U32 R109, RZ, RZ, 0x1 ;  /* 0x00000001ff6d7424 */ /* 0x000fe200078e00ff */
[----:B------:R-:W-:Y:S01]  /*54d0*/  LOP3.LUT P3, RZ, R151, 0xff, RZ, 0xc0, !PT ;  /* 0x000000ff97ff7812 */ /* 0x000fe2000786c0ff */
[----:B------:R-:W-:Y:S01]  /*54e0*/  IMAD R80, R76, 0x100, R79 ;  /* 0x000001004c507824 */ /* 0x000fe200078e024f */
[----:B------:R-:W-:Y:S02]  /*54f0*/  @P1 SEL R0, RZ, 0xffffffff, P4 ;  /* 0xffffffffff001807 */ /* 0x000fe40002000000 */
[----:B------:R-:W-:Y:S02]  /*5500*/  CS2R R98, SRZ ;  /* 0x0000000000627805 */ /* 0x000fe4000001ff00 */
[----:B------:R-:W-:Y:S02]  /*5510*/  LEA R3, R160, UR49, 0x3 ;  /* 0x00000031a0037c11 */ /* 0x000fe4000f8e18ff */
[----:B------:R-:W-:Y:S02]  /*5520*/  CS2R R96, SRZ ;  /* 0x0000000000607805 */ /* 0x000fe4000001ff00 */
[----:B------:R-:W-:Y:S02]  /*5530*/  @P0 SEL R0, R7, R0, !P3 ;  /* 0x0000000007000207 */ /* 0x000fe40005800000 */
[----:B------:R-:W-:Y:S02]  /*5540*/  CS2R R94, SRZ ;  /* 0x00000000005e7805 */ /* 0x000fe4000001ff00 */
[----:B------:R-:W-:Y:S02]  /*5550*/  LEA R108, R76, UR49, 0x3 ;  /* 0x000000314c6c7c11 */ /* 0x000fe4000f8e18ff */
[----:B------:R-:W-:Y:S02]  /*5560*/  CS2R R92, SRZ ;  /* 0x00000000005c7805 */ /* 0x000fe4000001ff00 */
[----:B------:R-:W-:Y:S02]  /*5570*/  @P1 LOP3.LUT R0, R0, 0x1, RZ, 0xc0, !PT ;  /* 0x0000000100001812 */ /* 0x000fe400078ec0ff */
[----:B------:R-:W-:Y:S02]  /*5580*/  CS2R R90, SRZ ;  /* 0x00000000005a7805 */ /* 0x000fe4000001ff00 */
[----:B------:R-:W-:Y:S02]  /*5590*/  SHF.L.U32 R5, R162, 0x1f, RZ ;  /* 0x0000001fa2057819 */ /* 0x000fe400000006ff */
[----:B------:R-:W-:Y:S02]  /*55a0*/  CS2R R88, SRZ ;  /* 0x0000000000587805 */ /* 0x000fe4000001ff00 */
[----:B------:R-:W-:Y:S02]  /*55b0*/  ISETP.NE.U32.OR P6, PT, R0, 0x1, !P1 ;  /* 0x000000010000780c */ /* 0x000fe40004fc5470 */
[----:B------:R-:W-:Y:S02]  /*55c0*/  CS2R R102, SRZ ;  /* 0x0000000000667805 */ /* 0x000fe4000001ff00 */
[----:B------:R-:W-:Y:S02]  /*55d0*/  PLOP3.LUT P2, PT, PT, PT, UP1, 0x80, 0x8 ;  /* 0x000000000008781c */ /* 0x000fe40003f4f018 */
[----:B------:R-:W-:Y:S02]  /*55e0*/  CS2R R100, SRZ ;  /* 0x0000000000647805 */ /* 0x000fe4000001ff00 */
[----:B------:R-:W-:Y:S02]  /*55f0*/  SEL R0, RZ, 0xffffffff, P4 ;  /* 0xffffffffff007807 */ /* 0x000fe40002000000 */
[----:B------:R-:W-:Y:S03]  /*5600*/  P2R R117, PR, RZ, 0x40 ;  /* 0x00000040ff757803 */ /* 0x000fe60000000000 */
[----:B------:R-:W-:Y:S04]  /*5610*/  @P6 SHF.L.U32 R2, R159, 0x1f, RZ ;  /* 0x0000001f9f026819 */ /* 0x000fe800000006ff */
[----:B------:R-:W-:Y:S01]  /*5620*/  @P2 SEL R0, R7, R0, !P3 ;  /* 0x0000000007002207 */ /* 0x000fe20005800000 */
[----:B------:R-:W1:Y:S03]  /*5630*/  @P6 SYNCS.PHASECHK.TRANS64.TRYWAIT P1, [R3+URZ+0x30], R2 ;  /* 0x00003002030065a7 */ /* 0x000e6600080211ff */
[----:B------:R-:W-:Y:S04]  /*5640*/  LOP3.LUT R0, R0, 0x1, RZ, 0xc0, !PT ;  /* 0x0000000100007812 */ /* 0x000fe800078ec0ff */
[----:B------:R-:W-:Y:S04]  /*5650*/  ISETP.NE.U32.AND P5, PT, R0, 0x1, PT ;  /* 0x000000010000780c */ /* 0x000fe80003fa5070 */
[----:B------:R-:W-:Y:S01]  /*5660*/  P2R R110, PR, RZ, 0x20 ;  /* 0x00000020ff6e7803 */ /* 0x000fe20000000000 */
[----:B------:R3:W4:Y:S01]  /*5670*/  SYNCS.PHASECHK.TRANS64.TRYWAIT P0, [R108+URZ+0xa0], R5 ;  /* 0x0000a0056c0075a7 */ /* 0x00072200080011ff */
[----:B-1----:R-:W-:Y:S01]  /*5680*/  @P6 SEL R109, RZ, 0x1, !P1 ;  /* 0x00000001ff6d6807 */ /* 0x002fe20004800000 */
[----:B---3--:R-:W-:Y:S06]  /*5690*/  @!P6 BRA `(.L_x_88) ;  /* 0x0000000000a0e947 */ /* 0x008fec0003800000 */
[----:B------:R-:W-:Y:S01]  /*56a0*/  @P5 IMAD R7, R160, 0x2000, R153 ;  /* 0x00002000a0075824 */ /* 0x000fe200078e0299 */
[----:B------:R-:W-:Y:S01]  /*56b0*/  ISETP.NE.AND P1, PT, R109, RZ, PT ;  /* 0x000000ff6d00720c */ /* 0x000fe20003f25270 */
[----:B------:R-:W-:Y:S01]  /*56c0*/  BSSY B0, `(.L_x_89) ;  /* 0x0000011000007945 */ /* 0x000fe20003800000 */
[----:B------:R-:W-:Y:S01]  /*56d0*/  CS2R R102, SRZ ;  /* 0x0000000000667805 */ /* 0x000fe2000001ff00 */
[----:B------:R-:W-:Y:S01]  /*56e0*/  @P5 VIADD R2, R7, UR49 ;  /* 0x0000003107025c36 */ /* 0x000fe20008000000 */
[----:B------:R-:W-:Y:S02]  /*56f0*/  CS2R R100, SRZ ;  /* 0x0000000000647805 */ /* 0x000fe4000001ff00 */
[----:B------:R-:W-:Y:S02]  /*5700*/  CS2R R90, SRZ ;  /* 0x00000000005a7805 */ /* 0x000fe4000001ff00 */
[----:B------:R-:W-:Y:S01]  /*5710*/  CS2R R88, SRZ ;  /* 0x0000000000587805 */ /* 0x000fe2000001ff00 */
[--C-:B------:R-:W-:Y:S01]  /*5720*/  @P5 IMAD.IADD R6, R165, 0x1, R2.reuse ;  /* 0x00000001a5065824 */ /* 0x100fe200078e0202 */
[----:B------:R-:W-:Y:S01]  /*5730*/  CS2R R94, SRZ ;  /* 0x00000000005e7805 */ /* 0x000fe2000001ff00 */
[--C-:B------:R-:W-:Y:S01]  /*5740*/  @P5 IMAD.IADD R4, R164, 0x1, R2.reuse ;  /* 0x00000001a4045824 */ /* 0x100fe200078e0202 */
[----:B------:R-:W-:Y:S01]  /*5750*/  CS2R R92, SRZ ;  /* 0x00000000005c7805 */ /* 0x000fe2000001ff00 */
[----:B------:R-:W-:Y:S01]  /*5760*/  @P5 IMAD R2, R163, 0x10, R2 ;  /* 0x00000010a3025824 */ /* 0x000fe200078e0202 */
[----:B------:R-:W-:Y:S02]  /*5770*/  CS2R R98, SRZ ;  /* 0x0000000000627805 */ /* 0x000fe4000001ff00 */
[----:B------:R-:W-:Y:S01]  /*5780*/  CS2R R96, SRZ ;  /* 0x0000000000607805 */ /* 0x000fe2000001ff00 */
[----:B------:R-:W-:Y:S06]  /*5790*/  @P1 BRA `(.L_x_90) ;  /* 0x00000000000c1947 */ /* 0x000fec0003800000 */
[----:B------:R-:W-:Y:S04]  /*57a0*/  SHF.L.U32 R0, R159, 0x1f, RZ ;  /* 0x0000001f9f007819 */ /* 0x000fe800000006ff */
[----:B------:R-:W1:Y:S02]  /*57b0*/  SYNCS.PHASECHK.TRANS64.TRYWAIT P1, [R3+URZ+0x30], R0 ;  /* 0x00003000030075a7 */ /* 0x000e6400080211ff */
[----:B-1----:R-:W-:Y:S05]  /*57c0*/  @!P1 BRA `(.L_x_91) ;  /* 0x0000006000489947 */ /* 0x002fea0003800000 */
.L_x_90:
[----:B------:R-:W-:Y:S05]  /*57d0*/  BSYNC B0 ;  /* 0x0000000000007941 */ /* 0x000fea0003800000 */
.L_x_89:
[----:B------:R-:W-:Y:S01]  /*57e0*/  ISETP.NE.AND P1, PT, R110, RZ, PT ;  /* 0x000000ff6e00720c */ /* 0x000fe20003f25270 */
[----:B-1----:R-:W-:Y:S02]  /*57f0*/  VIADD R3, R3, 0x50 ;  /* 0x0000005003037836 */ /* 0x002fe40000000000 */
[----:B------:R-:W-:Y:S02]  /*5800*/  IMAD.U32 R0, RZ, RZ, UR37 ;  /* 0x00000025ff007e24 */ /* 0x000fe4000f8e00ff */
[----:B------:R-:W-:Y:S03]  /*5810*/  VIADD R160, R160, 0x1 ;  /* 0x00000001a0a07836 */ /* 0x000fe60000000000 */
[----:B------:R-:W-:Y:S05]  /*5820*/  PRMT R0, R0, 0x654, R3 ;  /* 0x0000065400007816 */ /* 0x000fea0000000003 */
[----:B------:R1:W3:Y:S04]  /*5830*/  @P1 LDS.128 R100, [R7+UR49+0x200] ;  /* 0x0002003107641984 */ /* 0x0002e80008000c00 */
[----:B------:R1:W1:Y:S04]  /*5840*/  @P1 LDS.128 R88, [R6+0x200] ;  /* 0x0002000006581984 */ /* 0x0002680000000c00 */
[----:B------:R1:W1:Y:S04]  /*5850*/  @P1 LDS.128 R92, [R4+0x200] ;  /* 0x00020000045c1984 */ /* 0x0002680000000c00 */
[----:B------:R1:W1:Y:S01]  /*5860*/  @P1 LDS.128 R96, [R2+0x200] ;  /* 0x0002000002601984 */ /* 0x0002620000000c00 */
[C---:B------:R-:W-:Y:S01]  /*5870*/  ISETP.NE.AND P1, PT, R160.reuse, 0x4, PT ;  /* 0x00000004a000780c */ /* 0x040fe20003f25270 */
[----:B------:R-:W-:Y:S01]  /*5880*/  @!PT LDS RZ, [RZ] ;  /* 0x00000000fffff984 */ /* 0x000fe20000000800 */
[----:B------:R-:W-:Y:S01]  /*5890*/  @!PT LDS RZ, [RZ] ;  /* 0x00000000fffff984 */ /* 0x000fe20000000800 */
[----:B------:R-:W-:Y:S01]  /*58a0*/  @!PT LDS RZ, [RZ] ;  /* 0x00000000fffff984 */ /* 0x000fe20000000800 */
[----:B------:R-:W-:Y:S01]  /*58b0*/  @!PT LDS RZ, [RZ] ;  /* 0x00000000fffff984 */ /* 0x000fe20000000800 */
[----:B------:R5:W-:Y:S06]  /*58c0*/  MEMBAR.ALL.CTA ;  /* 0x0000000000007992 */ /* 0x000bec0000008000 */
[----:B-----5:R-:W5:Y:S01]  /*58d0*/  FENCE.VIEW.ASYNC.S ;  /* 0x00000000000073c6 */ /* 0x020f620000000000 */
[----:B------:R-:W-:Y:S01]  /*58e0*/  SEL R160, R160, RZ, P1 ;  /* 0x000000ffa0a07207 */ /* 0x000fe20000800000 */
[----:B-----5:R5:W-:Y:S02]  /*58f0*/  SYNCS.ARRIVE.TRANS64.RED.A1T0 RZ, [R0+URZ], RZ ;  /* 0x000000ff00ff79a7 */ /* 0x020be400081004ff */
[----:B-----5:R-:W-:Y:S04]  /*5900*/  SEL R0, RZ, 0x1, P1 ;  /* 0x00000001ff007807 */ /* 0x020fe80000800000 */
[----:B---3--:R-:W-:Y:S02]  /*5910*/  LOP3.LUT R159, R159, R0, RZ, 0x3c, !PT ;  /* 0x000000009f9f7212 */ /* 0x008fe400078e3cff */
.L_x_88:
[----:B------:R-:W-:Y:S05]  /*5920*/  BSYNC B1 ;  /* 0x0000000000017941 */ /* 0x000fea0003800000 */
.L_x_87:
[----:B------:R-:W-:Y:S04]  /*5930*/  SHF.R.U32.HI R3, RZ, 0x15, R80 ;  /* 0x00000015ff037819 */ /* 0x000fe80000011650 */
[----:B------:R-:W-:Y:S01]  /*5940*/  LOP3.LUT P1, RZ, R3, 0x3, R154, 0x48, !PT ;  /* 0x0000000303ff7812 */ /* 0x000fe2000782489a */
[----:B------:R-:W-:Y:S01]  /*5950*/  @!UPT UIADD3 URZ, UPT, UPT, URZ, URZ, URZ ;  /* 0x000000fffffff290 */ /* 0x000fe2000fffe0ff */
[----:B----4-:R-:W-:Y:S11]  /*5960*/  @P0 BRA `(.L_x_92) ;  /* 0x0000000000080947 */ /* 0x010ff60003800000 */
[----:B------:R-:W3:Y:S02]  /*5970*/  SYNCS.PHASECHK.TRANS64.TRYWAIT P0, [R108+URZ+0xa0], R5 ;  /* 0x0000a0056c0075a7 */ /* 0x000ee400080011ff */
[----:B---3--:R-:W-:Y:S05]  /*5980*/  @!P0 BRA `(.L_x_93) ;  /* 0x0000005c00ec8947 */ /* 0x008fea0003800000 */
.L_x_92:
[----:B------:R-:W-:Y:S05]  /*5990*/  @!P1 BRA `(.L_x_94) ;  /* 0x0000000000409947 */ /* 0x000fea0003800000 */
[----:B------:R-:W3:Y:S01]  /*59a0*/  LDCU.64 UR8, c[0x4][0x78] ;  /* 0x01000f00ff0877ac */ /* 0x000ee20008000a00 */
[----:B------:R-:W-:Y:S01]  /*59b0*/  MOV R3, 0x0 ;  /* 0x0000000000037802 */ /* 0x000fe20000000f00 */
[----:B------:R-:W-:Y:S02]  /*59c0*/  HFMA2 R12, -RZ, RZ, 0, 5.9604644775390625e-08 ;  /* 0x00000001ff0c7431 */ /* 0x000fe400000001ff */
[----:B------:R-:W-:Y:S02]  /*59d0*/  IMAD.MOV.U32 R8, RZ, RZ, 0x192 ;  /* 0x00000192ff087424 */ /* 0x000fe400078e00ff */
[----:B------:R-:W-:Y:S01]  /*59e0*/  IMAD.MOV.U32 R13, RZ, RZ, RZ ;  /* 0x000000ffff0d7224 */ /* 0x000fe200078e00ff */
[----:B------:R-:W4:Y:S01]  /*59f0*/  LDCU.64 UR6, c[0x4][0x80] ;  /* 0x01001000ff0677ac */ /* 0x000f220008000a00 */
[----:B-1----:R-:W1:Y:S01]  /*5a00*/  LDC.64 R2, c[0x4][R3] ;  /* 0x0100000003027b82 */ /* 0x002e620000000a00 */
[----:B------:R-:W5:Y:S01]  /*5a10*/  LDCU.64 UR4, c[0x4][0x18] ;  /* 0x01000300ff0477ac */ /* 0x000f620008000a00 */
[----:B---3--:R-:W-:Y:S01]  /*5a20*/  MOV R5, UR9 ;  /* 0x0000000900057c02 */ /* 0x008fe20008000f00 */
[----:B------:R-:W-:Y:S01]  /*5a30*/  IMAD.U32 R4, RZ, RZ, UR8 ;  /* 0x00000008ff047e24 */ /* 0x000fe2000f8e00ff */
[----:B----4-:R-:W-:Y:S01]  /*5a40*/  MOV R7, UR7 ;  /* 0x0000000700077c02 */ /* 0x010fe20008000f00 */
[----:B------:R-:W-:Y:S01]  /*5a50*/  IMAD.U32 R6, RZ, RZ, UR6 ;  /* 0x00000006ff067e24 */ /* 0x000fe2000f8e00ff */
[----:B-----5:R-:W-:Y:S01]  /*5a60*/  MOV R11, UR5 ;  /* 0x00000005000b7c02 */ /* 0x020fe20008000f00 */
[----:B------:R-:W-:Y:S02]  /*5a70*/  IMAD.U32 R10, RZ, RZ, UR4 ;  /* 0x00000004ff0a7e24 */ /* 0x000fe4000f8e00ff */
[----:B------:R-:W-:Y:S07]  /*5a80*/  LEPC R20, `(.L_x_94) ;  /* 0x000000001014794e */ /* 0x000fee0000000000 */
[----:B-12---:R-:W-:Y:S05]  /*5a90*/  CALL.ABS.NOINC R2 ;  /* 0x0000000002007343 */ /* 0x006fea0003c00000 */
.L_x_94:
[----:B------:R-:W-:Y:S01]  /*5aa0*/  SHF.L.U32 R83, R100, 0x10, RZ ;  /* 0x0000001064537819 */ /* 0x000fe200000006ff */
[----:B------:R-:W-:Y:S05]  /*5ab0*/  WARPSYNC.ALL ;  /* 0x0000000000007948 */ /* 0x000fea0003800000 */
[----:B------:R-:W-:Y:S01]  /*5ac0*/  R2UR UR4, R80 ;  /* 0x00000000500472ca */ /* 0x000fe200000e0000 */
[----:B------:R-:W-:Y:S01]  /*5ad0*/  BSSY.RECONVERGENT B0, `(.L_x_95) ;  /* 0x0000121000007945 */ /* 0x000fe20003800200 */
[----:B------:R-:W-:Y:S02]  /*5ae0*/  IADD3 R111, PT, PT, R153, UR49, RZ ;  /* 0x00000031996f7c10 */ /* 0x000fe4000fffe0ff */
[----:B------:R-:W-:Y:S02]  /*5af0*/  SHF.L.U32 R116, R163, 0x4, RZ ;  /* 0x00000004a3747819 */ /* 0x000fe400000006ff */
[-C--:B------:R-:W-:Y:S02]  /*5b00*/  IADD3 R172, PT, PT, R165, R111.reuse, RZ ;  /* 0x0000006fa5ac7210 */ /* 0x080fe40007ffe0ff */
[----:B------:R-:W-:Y:S02]  /*5b10*/  IADD3 R171, PT, PT, R164, R111, RZ ;  /* 0x0000006fa4ab7210 */ /* 0x000fe40007ffe0ff */
[----:B------:R-:W-:Y:S02]  /*5b20*/  IADD3 R170, PT, PT, R111, R116, RZ ;  /* 0x000000746faa7210 */ /* 0x000fe40007ffe0ff */
[C---:B------:R-:W-:Y:S01]  /*5b30*/  PRMT R81, R100.reuse, 0x8880, RZ ;  /* 0x0000888064517816 */ /* 0x040fe200000000ff */
[----:B-1-3--:R-:W2:Y:S01]  /*5b40*/  LDTM.x64 R4, tmem[UR4] ;  /* 0x00000004000479ee */ /* 0x00aea20008340000 */
[----:B------:R-:W-:Y:S02]  /*5b50*/  SHF.R.S32.HI R83, RZ, 0x18, R83 ;  /* 0x00000018ff537819 */ /* 0x000fe40000011453 */
[----:B------:R-:W-:Y:S02]  /*5b60*/  SHF.R.S32.HI R86, RZ, 0x18, R101 ;  /* 0x00000018ff567819 */ /* 0x000fe40000011465 */
[----:B------:R-:W-:Y:S02]  /*5b70*/  SHF.L.U32 R84, R100, 0x8, RZ ;  /* 0x0000000864547819 */ /* 0x000fe400000006ff */
[----:B------:R-:W-:Y:S02]  /*5b80*/  SHF.L.U32 R85, R101, 0x8, RZ ;  /* 0x0000000865557819 */ /* 0x000fe400000006ff */
[----:B------:R-:W-:Y:S02]  /*5b90*/  SHF.R.S32.HI R84, RZ, 0x18, R84 ;  /* 0x00000018ff547819 */ /* 0x000fe40000011454 */
[----:B------:R-:W-:Y:S02]  /*5ba0*/  SHF.R.S32.HI R85, RZ, 0x18, R85 ;  /* 0x00000018ff557819 */ /* 0x000fe40000011455 */
[----:B------:R-:W-:Y:S02]  /*5bb0*/  SHF.L.U32 R87, R98, 0x8, RZ ;  /* 0x0000000862577819 */ /* 0x000fe400000006ff */
[----:B------:R-:W-:Y:S02]  /*5bc0*/  ISETP.NE.AND P0, PT, R167, RZ, PT ;  /* 0x000000ffa700720c */ /* 0x000fe40003f05270 */
[----:B------:R-:W-:Y:S02]  /*5bd0*/  SHF.R.S32.HI R87, RZ, 0x18, R87 ;  /* 0x00000018ff577819 */ /* 0x000fe40000011457 */
[----:B------:R-:W-:Y:S02]  /*5be0*/  ISETP.NE.AND P6, PT, R117, RZ, PT ;  /* 0x000000ff7500720c */ /* 0x000fe40003fc5270 */
[----:B------:R-:W-:Y:S01]  /*5bf0*/  LEA R118, R160, UR49, 0x3 ;  /* 0x00000031a0767c11 */ /* 0x000fe2000f8e18ff */
[C---:B--2---:R-:W-:Y:S02]  /*5c00*/  IMAD R0, R78.reuse, R4, RZ ;  /* 0x000000044e007224 */ /* 0x044fe400078e02ff */
[C---:B------:R-:W-:Y:S02]  /*5c10*/  IMAD R2, R78.reuse, R5, RZ ;  /* 0x000000054e027224 */ /* 0x040fe400078e02ff */
[----:B------:R-:W-:Y:S02]  /*5c20*/  IMAD R3, R78, R6, RZ ;  /* 0x000000064e037224 */ /* 0x000fe400078e02ff */
[-C--:B------:R-:W-:Y:S01]  /*5c30*/  IMAD R0, R81, R82.reuse, R0 ;  /* 0x0000005251007224 */ /* 0x080fe200078e0200 */
[----:B------:R-:W-:Y:S01]  /*5c40*/  SHF.R.S32.HI R81, RZ, 0x18, R100 ;  /* 0x00000018ff517819 */ /* 0x000fe20000011464 */
[-C--:B------:R-:W-:Y:S01]  /*5c50*/  IMAD R2, R83, R82.reuse, R2 ;  /* 0x0000005253027224 */ /* 0x080fe200078e0202 */
[C---:B------:R-:W-:Y:S01]  /*5c60*/  PRMT R83, R101.reuse, 0x8880, RZ ;  /* 0x0000888065537816 */ /* 0x040fe200000000ff */
[----:B------:R-:W-:Y:S01]  /*5c70*/  IMAD R3, R84, R82, R3 ;  /* 0x0000005254037224 */ /* 0x000fe200078e0203 */
[----:B------:R-:W-:Y:S01]  /*5c80*/  SHF.L.U32 R84, R101, 0x10, RZ ;  /* 0x0000001065547819 */ /* 0x000fe200000006ff */
[C---:B------:R-:W-:Y:S01]  /*5c90*/  IMAD R7, R78.reuse, R7, RZ ;  /* 0x000000074e077224 */ /* 0x040fe200078e02ff */
[----:B------:R-:W-:Y:S01]  /*5ca0*/  @P6 SHF.L.U32 R119, R159, 0x1f, RZ ;  /* 0x0000001f9f776819 */ /* 0x000fe200000006ff */
[C---:B------:R-:W-:Y:S01]  /*5cb0*/  IMAD R4, R78.reuse, R8, RZ ;  /* 0x000000084e047224 */ /* 0x040fe200078e02ff */
[----:B------:R-:W-:Y:S01]  /*5cc0*/  SHF.R.S32.HI R84, RZ, 0x18, R84 ;  /* 0x00000018ff547819 */ /* 0x000fe20000011454 */
[----:B------:R-:W-:Y:S02]  /*5cd0*/  IMAD R5, R78, R9, RZ ;  /* 0x000000094e057224 */ /* 0x000fe400078e02ff */
[----:B------:R-:W-:Y:S01]  /*5ce0*/  IMAD R7, R81, R82, R7 ;  /* 0x0000005251077224 */ /* 0x000fe200078e0207 */
[----:B------:R-:W-:Y:S01]  /*5cf0*/  PRMT R81, R102, 0x8880, RZ ;  /* 0x0000888066517816 */ /* 0x000fe200000000ff */
[----:B------:R-:W-:Y:S02]  /*5d00*/  IMAD R6, R78, R10, RZ ;  /* 0x0000000a4e067224 */ /* 0x000fe400078e02ff */
[-C--:B------:R-:W-:Y:S01]  /*5d10*/  IMAD R4, R83, R82.reuse, R4 ;  /* 0x0000005253047224 */ /* 0x080fe200078e0204 */
[----:B------:R-:W-:Y:S01]  /*5d20*/  I2IP.S8.S32.SAT R105, R7, R3, RZ ;  /* 0x0000000307697239 */ /* 0x000fe200000014ff */
[----:B------:R-:W-:Y:S01]  /*5d30*/  IMAD R5, R84, R82, R5 ;  /* 0x0000005254057224 */ /* 0x000fe200078e0205 */
[----:B------:R-:W-:Y:S01]  /*5d40*/  SHF.L.U32 R83, R102, 0x10, RZ ;  /* 0x0000001066537819 */ /* 0x000fe200000006ff */
[----:B------:R-:W-:Y:S01]  /*5d50*/  IMAD R11, R78, R11, RZ ;  /* 0x0000000b4e0b7224 */ /* 0x000fe200078e02ff */
[----:B------:R-:W-:Y:S01]  /*5d60*/  I2IP.S8.S32.SAT R104, R2, R0, R105 ;  /* 0x0000000002687239 */ /* 0x000fe20000001469 */
[----:B------:R-:W-:Y:S01]  /*5d70*/  IMAD R6, R85, R82, R6 ;  /* 0x0000005255067224 */ /* 0x000fe200078e0206 */
[----:B------:R-:W-:Y:S01]  /*5d80*/  SHF.R.S32.HI R83, RZ, 0x18, R83 ;  /* 0x00000018ff537819 */ /* 0x000fe20000011453 */
[----:B------:R-:W-:Y:S01]  /*5d90*/  IMAD R8, R78, R12, RZ ;  /* 0x0000000c4e087224 */ /* 0x000fe200078e02ff */
[----:B------:R-:W-:Y:S01]  /*5da0*/  SHF.L.U32 R85, R102, 0x8, RZ ;  /* 0x0000000866557819 */ /* 0x000fe200000006ff */
[----:B------:R-:W-:Y:S02]  /*5db0*/  IMAD R9, R78, R13, RZ ;  /* 0x0000000d4e097224 */ /* 0x000fe400078e02ff */
[----:B------:R-:W-:Y:S01]  /*5dc0*/  IMAD R11, R86, R82, R11 ;  /* 0x00000052560b7224 */ /* 0x000fe200078e020b */
[----:B------:R-:W-:Y:S01]  /*5dd0*/  SHF.R.S32.HI R85, RZ, 0x18, R85 ;  /* 0x00000018ff557819 */ /* 0x000fe20000011455 */
[C---:B------:R-:W-:Y:S01]  /*5de0*/  IMAD R10, R78.reuse, R14, RZ ;  /* 0x0000000e4e0a7224 */ /* 0x040fe200078e02ff */
[----:B------:R-:W-:Y:S01]  /*5df0*/  SHF.R.S32.HI R86, RZ, 0x18, R103 ;  /* 0x00000018ff567819 */ /* 0x000fe20000011467 */
[----:B------:R-:W-:Y:S01]  /*5e00*/  IMAD R8, R81, R82, R8 ;  /* 0x0000005251087224 */ /* 0x000fe200078e0208 */
[----:B------:R-:W-:Y:S01]  /*5e10*/  I2IP.S8.S32.SAT R106, R11, R6, RZ ;  /* 0x000000060b6a7239 */ /* 0x000fe200000014ff */
[----:B------:R-:W-:Y:S01]  /*5e20*/  IMAD R9, R83, R82, R9 ;  /* 0x0000005253097224 */ /* 0x000fe200078e0209 */
[C---:B------:R-:W-:Y:S01]  /*5e30*/  PRMT R83, R103.reuse, 0x8880, RZ ;  /* 0x0000888067537816 */ /* 0x040fe200000000ff */
[----:B------:R-:W-:Y:S01]  /*5e40*/  IMAD.U32 R84, R103, 0x10000, RZ ;  /* 0x0001000067547824 */ /* 0x000fe200078e00ff */
[----:B------:R-:W-:Y:S01]  /*5e50*/  I2IP.S8.S32.SAT R105, R5, R4, R106 ;  /* 0x0000000405697239 */ /* 0x000fe2000000146a */
[C---:B------:R-:W-:Y:S01]  /*5e60*/  IMAD R15, R78.reuse, R15, RZ ;  /* 0x0000000f4e0f7224 */ /* 0x040fe200078e02ff */
[----:B------:R-:W-:Y:S01]  /*5e70*/  SHF.R.S32.HI R81, RZ, 0x18, R102 ;  /* 0x00000018ff517819 */ /* 0x000fe20000011466 */
[----:B------:R-:W-:Y:S01]  /*5e80*/  IMAD R10, R85, R82, R10 ;  /* 0x00000052550a7224 */ /* 0x000fe200078e020a */
[----:B------:R-:W-:Y:S01]  /*5e90*/  SHF.R.S32.HI R84, RZ, 0x18, R84 ;  /* 0x00000018ff547819 */ /* 0x000fe20000011454 */
[C---:B------:R-:W-:Y:S01]  /*5ea0*/  IMAD R12, R78.reuse, R16, RZ ;  /* 0x000000104e0c7224 */ /* 0x040fe200078e02ff */
[----:B------:R-:W-:Y:S01]  /*5eb0*/  SHF.L.U32 R85, R103, 0x8, RZ ;  /* 0x0000000867557819 */ /* 0x000fe200000006ff */
[----:B------:R-:W-:Y:S02]  /*5ec0*/  IMAD R13, R78, R17, RZ ;  /* 0x000000114e0d7224 */ /* 0x000fe400078e02ff */
[----:B------:R-:W-:Y:S01]  /*5ed0*/  IMAD R15, R81, R82, R15 ;  /* 0x00000052510f7224 */ /* 0x000fe200078e020f */
[----:B------:R-:W-:Y:S01]  /*5ee0*/  PRMT R81, R88, 0x8880, RZ ;  /* 0x0000888058517816 */ /* 0x000fe200000000ff */
[----:B------:R-:W-:Y:S01]  /*5ef0*/  IMAD R14, R78, R18, RZ ;  /* 0x000000124e0e7224 */ /* 0x000fe200078e02ff */
[----:B------:R-:W-:Y:S01]  /*5f00*/  SHF.R.S32.HI R85, RZ, 0x18, R85 ;  /* 0x00000018ff557819 */ /* 0x000fe20000011455 */
[----:B------:R-:W-:Y:S01]  /*5f10*/  IMAD R12, R83, R82, R12 ;  /* 0x00000052530c7224 */ /* 0x000fe200078e020c */
[----:B------:R-:W-:Y:S01]  /*5f20*/  I2IP.S8.S32.SAT R106, R15, R10, RZ ;  /* 0x0000000a0f6a7239 */ /* 0x000fe200000014ff */
[----:B------:R-:W-:Y:S01]  /*5f30*/  IMAD R13, R84, R82, R13 ;  /* 0x00000052540d7224 */ /* 0x000fe200078e020d */
[----:B------:R-:W-:Y:S01]  /*5f40*/  SHF.L.U32 R83, R88, 0x10, RZ ;  /* 0x0000001058537819 */ /* 0x000fe200000006ff */
[C---:B------:R-:W-:Y:S01]  /*5f50*/  IMAD R19, R78.reuse, R19, RZ ;  /* 0x000000134e137224 */ /* 0x040fe200078e02ff */
[----:B------:R-:W-:Y:S01]  /*5f60*/  I2IP.S8.S32.SAT R106, R9, R8, R106 ;  /* 0x00000008096a7239 */ /* 0x000fe2000000146a */
[----:B------:R-:W-:Y:S01]  /*5f70*/  IMAD R14, R85, R82, R14 ;  /* 0x00000052550e7224 */ /* 0x000fe200078e020e */
[----:B------:R-:W-:Y:S01]  /*5f80*/  SHF.R.S32.HI R83, RZ, 0x18, R83 ;  /* 0x00000018ff537819 */ /* 0x000fe20000011453 */
[C---:B------:R-:W-:Y:S01]  /*5f90*/  IMAD R16, R78.reuse, R20, RZ ;  /* 0x000000144e107224 */ /* 0x040fe200078e02ff */
[----:B------:R-:W-:Y:S01]  /*5fa0*/  SHF.L.U32 R84, R89, 0x10, RZ ;  /* 0x0000001059547819 */ /* 0x000fe200000006ff */
[----:B------:R-:W-:Y:S01]  /*5fb0*/  IMAD R17, R78, R21, RZ ;  /* 0x000000154e117224 */ /* 0x000fe200078e02ff */
[----:B------:R-:W-:Y:S01]  /*5fc0*/  SHF.L.U32 R85, R88, 0x8, RZ ;  /* 0x0000000858557819 */ /* 0x000fe200000006ff */
[----:B------:R-:W-:Y:S01]  /*5fd0*/  IMAD R19, R86, R82, R19 ;  /* 0x0000005256137224 */ /* 0x000fe200078e0213 */
[----:B------:R-:W-:Y:S01]  /*5fe0*/  SHF.R.S32.HI R84, RZ, 0x18, R84 ;  /* 0x00000018ff547819 */ /* 0x000fe20000011454 */
[C---:B------:R-:W-:Y:S01]  /*5ff0*/  IMAD R18, R78.reuse, R22, RZ ;  /* 0x000000164e127224 */ /* 0x040fe200078e02ff */
[----:B------:R-:W-:Y:S01]  /*6000*/  SHF.R.S32.HI R85, RZ, 0x18, R85 ;  /* 0x00000018ff557819 */ /* 0x000fe20000011455 */
[----:B------:R-:W-:Y:S01]  /*6010*/  IMAD R16, R81, R82, R16 ;  /* 0x0000005251107224 */ /* 0x000fe200078e0210 */
[----:B------:R-:W-:Y:S01]  /*6020*/  I2IP.S8.S32.SAT R107, R19, R14, RZ ;  /* 0x0000000e136b7239 */ /* 0x000fe200000014ff */
[-C--:B------:R-:W-:Y:S01]  /*6030*/  IMAD R17, R83, R82.reuse, R17 ;  /* 0x0000005253117224 */ /* 0x080fe200078e0211 */
[----:B------:R-:W-:Y:S01]  /*6040*/  PRMT R83, R89, 0x8880, RZ ;  /* 0x0000888059537816 */ /* 0x000fe200000000ff */
[C---:B------:R-:W-:Y:S01]  /*6050*/  IMAD R23, R78.reuse, R23, RZ ;  /* 0x000000174e177224 */ /* 0x040fe200078e02ff */
[----:B------:R-:W-:Y:S01]  /*6060*/  SHF.R.S32.HI R81, RZ, 0x18, R88 ;  /* 0x00000018ff517819 */ /* 0x000fe20000011458 */
[----:B------:R-:W-:Y:S01]  /*6070*/  IMAD R18, R85, R82, R18 ;  /* 0x0000005255127224 */ /* 0x000fe200078e0212 */
[----:B------:R-:W-:Y:S01]  /*6080*/  SHF.L.U32 R85, R89, 0x8, RZ ;  /* 0x0000000859557819 */ /* 0x000fe200000006ff */
[C---:B------:R-:W-:Y:S01]  /*6090*/  IMAD R20, R78.reuse, R24, RZ ;  /* 0x000000184e147224 */ /* 0x040fe200078e02ff */
[----:B------:R-:W-:Y:S01]  /*60a0*/  I2IP.S8.S32.SAT R107, R13, R12, R107 ;  /* 0x0000000c0d6b7239 */ /* 0x000fe2000000146b */
[----:B------:R-:W-:Y:S01]  /*60b0*/  IMAD R21, R78, R25, RZ ;  /* 0x000000194e157224 */ /* 0x000fe200078e02ff */
[----:B------:R-:W-:Y:S01]  /*60c0*/  SHF.R.S32.HI R85, RZ, 0x18, R85 ;  /* 0x00000018ff557819 */ /* 0x000fe20000011455 */
[----:B------:R-:W-:Y:S01]  /*60d0*/  IMAD R23, R81, R82, R23 ;  /* 0x0000005251177224 */ /* 0x000fe200078e0217 */
[----:B------:R-:W-:Y:S01]  /*60e0*/  PRMT R81, R90, 0x8880, RZ ;  /* 0x000088805a517816 */ /* 0x000fe200000000ff */
[----:B------:R-:W-:Y:S01]  /*60f0*/  IMAD R22, R78, R26, RZ ;  /* 0x0000001a4e167224 */ /* 0x000fe200078e02ff */
[----:B------:R1:W-:Y:S01]  /*6100*/  STS.128 [R153+UR49+0x8200], R104 ;  /* 0x0082006899007988 */ /* 0x0003e20008000c31 */
[----:B------:R-:W-:Y:S01]  /*6110*/  IMAD R20, R83, R82, R20 ;  /* 0x0000005253147224 */ /* 0x000fe200078e0214 */
[----:B------:R-:W-:Y:S01]  /*6120*/  I2IP.S8.S32.SAT R112, R23, R18, RZ ;  /* 0x0000001217707239 */ /* 0x000fe200000014ff */
[----:B------:R-:W-:Y:S01]  /*6130*/  IMAD R21, R84, R82, R21 ;  /* 0x0000005254157224 */ /* 0x000fe200078e0215 */
[----:B------:R-:W-:Y:S01]  /*6140*/  SHF.R.S32.HI R86, RZ, 0x18, R89 ;  /* 0x00000018ff567819 */ /* 0x000fe20000011459 */
[----:B------:R-:W-:Y:S01]  /*6150*/  IMAD.U32 R83, R90, 0x10000, RZ ;  /* 0x000100005a537824 */ /* 0x000fe200078e00ff */
[----:B------:R-:W-:Y:S01]  /*6160*/  I2IP.S8.S32.SAT R112, R17, R16, R112 ;  /* 0x0000001011707239 */ /* 0x000fe20000001470 */
[----:B------:R-:W-:Y:S01]  /*6170*/  IMAD R27, R78, R27, RZ ;  /* 0x0000001b4e1b7224 */ /* 0x000fe200078e02ff */
[----:B------:R-:W-:Y:S01]  /*6180*/  SHF.L.U32 R84, R91, 0x10, RZ ;  /* 0x000000105b547819 */ /* 0x000fe200000006ff */
[----:B------:R-:W-:Y:S01]  /*6190*/  IMAD R22, R85, R82, R22 ;  /* 0x0000005255167224 */ /* 0x000fe200078e0216 */
[----:B------:R-:W-:Y:S01]  /*61a0*/  SHF.L.U32 R85, R90, 0x8, RZ ;  /* 0x000000085a557819 */ /* 0x000fe200000006ff */
[C---:B------:R-:W-:Y:S01]  /*61b0*/  IMAD R24, R78.reuse, R28, RZ ;  /* 0x0000001c4e187224 */ /* 0x040fe200078e02ff */
[----:B------:R-:W-:Y:S01]  /*61c0*/  SHF.R.S32.HI R83, RZ, 0x18, R83 ;  /* 0x00000018ff537819 */ /* 0x000fe20000011453 */
[----:B------:R-:W-:Y:S01]  /*61d0*/  IMAD R25, R78, R29, RZ ;  /* 0x0000001d4e197224 */ /* 0x000fe200078e02ff */
[----:B------:R-:W-:Y:S01]  /*61e0*/  SHF.R.S32.HI R84, RZ, 0x18, R84 ;  /* 0x00000018ff547819 */ /* 0x000fe20000011454 */
[----:B------:R-:W-:Y:S01]  /*61f0*/  IMAD R27, R86, R82, R27 ;  /* 0x00000052561b7224 */ /* 0x000fe200078e021b */
[----:B------:R-:W-:Y:S01]  /*6200*/  SHF.R.S32.HI R85, RZ, 0x18, R85 ;  /* 0x00000018ff557819 */ /* 0x000fe20000011455 */
[C---:B------:R-:W-:Y:S01]  /*6210*/  IMAD R26, R78.reuse, R30, RZ ;  /* 0x0000001e4e1a7224 */ /* 0x040fe200078e02ff */
[----:B------:R-:W-:Y:S01]  /*6220*/  SHF.R.S32.HI R86, RZ, 0x18, R91 ;  /* 0x00000018ff567819 */ /* 0x000fe2000001145b */
[----:B------:R-:W-:Y:S01]  /*6230*/  IMAD R24, R81, R82, R24 ;  /* 0x0000005251187224 */ /* 0x000fe200078e0218 */
[----:B------:R-:W-:Y:S01]  /*6240*/  I2IP.S8.S32.SAT R113, R27, R22, RZ ;  /* 0x000000161b717239 */ /* 0x000fe200000014ff */
[----:B------:R-:W-:Y:S01]  /*6250*/  IMAD R25, R83, R82, R25 ;  /* 0x0000005253197224 */ /* 0x000fe200078e0219 */
[----:B------:R-:W-:Y:S01]  /*6260*/  SHF.R.S32.HI R81, RZ, 0x18, R90 ;  /* 0x00000018ff517819 */ /* 0x000fe2000001145a */
[C---:B------:R-:W-:Y:S01]  /*6270*/  IMAD R31, R78.reuse, R31, RZ ;  /* 0x0000001f4e1f7224 */ /* 0x040fe200078e02ff */
[----:B------:R-:W-:Y:S01]  /*6280*/  I2IP.S8.S32.SAT R113, R21, R20, R113 ;  /* 0x0000001415717239 */ /* 0x000fe20000001471 */
[----:B------:R-:W-:Y:S01]  /*6290*/  IMAD R26, R85, R82, R26 ;  /* 0x00000052551a7224 */ /* 0x000fe200078e021a */
[C---:B------:R-:W-:Y:S01]  /*62a0*/  PRMT R83, R91.reuse, 0x8880, RZ ;  /* 0x000088805b537816 */ /* 0x040fe200000000ff */
[C---:B------:R-:W-:Y:S01]  /*62b0*/  IMAD R28, R78.reuse, R32, RZ ;  /* 0x000000204e1c7224 */ /* 0x040fe200078e02ff */
[----:B------:R-:W-:Y:S01]  /*62c0*/  SHF.L.U32 R85, R91, 0x8, RZ ;  /* 0x000000085b557819 */ /* 0x000fe200000006ff */
[C---:B------:R-:W-:Y:S02]  /*62d0*/  IMAD R29, R78.reuse, R33, RZ ;  /* 0x000000214e1d7224 */ /* 0x040fe400078e02ff */
[----:B------:R-:W-:Y:S01]  /*62e0*/  IMAD R31, R81, R82, R31 ;  /* 0x00000052511f7224 */ /* 0x000fe200078e021f */
[----:B------:R-:W-:Y:S01]  /*62f0*/  SHF.R.S32.HI R85, RZ, 0x18, R85 ;  /* 0x00000018ff557819 */ /* 0x000fe20000011455 */
[----:B------:R-:W-:Y:S01]  /*6300*/  IMAD R30, R78, R34, RZ ;  /* 0x000000224e1e7224 */ /* 0x000fe200078e02ff */
[----:B------:R-:W-:Y:S01]  /*6310*/  PRMT R81, R92, 0x8880, RZ ;  /* 0x000088805c517816 */ /* 0x000fe200000000ff */
[----:B------:R-:W-:Y:S01]  /*6320*/  IMAD R28, R83, R82, R28 ;  /* 0x00000052531c7224 */ /* 0x000fe200078e021c */
[----:B------:R-:W-:Y:S01]  /*6330*/  I2IP.S8.S32.SAT R114, R31, R26, RZ ;  /* 0x0000001a1f727239 */ /* 0x000fe200000014ff */
[----:B------:R-:W-:Y:S01]  /*6340*/  IMAD R29, R84, R82, R29 ;  /* 0x00000052541d7224 */ /* 0x000fe200078e021d */
[----:B------:R-:W-:Y:S01]  /*6350*/  SHF.L.U32 R83, R92, 0x10, RZ ;  /* 0x000000105c537819 */ /* 0x000fe200000006ff */
[----:B------:R-:W-:Y:S01]  /*6360*/  IMAD R35, R78, R35, RZ ;  /* 0x000000234e237224 */ /* 0x000fe200078e02ff */
[----:B------:R-:W-:Y:S01]  /*6370*/  I2IP.S8.S32.SAT R114, R25, R24, R114 ;  /* 0x0000001819727239 */ /* 0x000fe20000001472 */
[----:B------:R-:W-:Y:S01]  /*6380*/  IMAD R30, R85, R82, R30 ;  /* 0x00000052551e7224 */ /* 0x000fe200078e021e */
[----:B------:R-:W-:Y:S01]  /*6390*/  SHF.L.U32 R85, R92, 0x8, RZ ;  /* 0x000000085c557819 */ /* 0x000fe200000006ff */
[C---:B------:R-:W-:Y:S01]  /*63a0*/  IMAD R32, R78.reuse, R36, RZ ;  /* 0x000000244e207224 */ /* 0x040fe200078e02ff */
[----:B------:R-:W-:Y:S01]  /*63b0*/  SHF.R.S32.HI R83, RZ, 0x18, R83 ;  /* 0x00000018ff537819 */ /* 0x000fe20000011453 */
[----:B------:R-:W-:Y:S01]  /*63c0*/  IMAD R33, R78, R37, RZ ;  /* 0x000000254e217224 */ /* 0x000fe200078e02ff */
[----:B------:R-:W-:Y:S01]  /*63d0*/  SHF.R.S32.HI R85, RZ, 0x18, R85 ;  /* 0x00000018ff557819 */ /* 0x000fe20000011455 */
[----:B------:R-:W-:Y:S01]  /*63e0*/  IMAD R35, R86, R82, R35 ;  /* 0x0000005256237224 */ /* 0x000fe200078e0223 */
[----:B------:R-:W-:Y:S01]  /*63f0*/  PRMT R84, R93, 0x8880, RZ ;  /* 0x000088805d547816 */ /* 0x000fe200000000ff */
[----:B------:R-:W-:Y:S01]  /*6400*/  IMAD R34, R78, R38, RZ ;  /* 0x000000264e227224 */ /* 0x000fe200078e02ff */
[----:B------:R-:W-:Y:S01]  /*6410*/  SHF.L.U32 R86, R96, 0x10, RZ ;  /* 0x0000001060567819 */ /* 0x000fe200000006ff */
[----:B------:R-:W-:Y:S01]  /*6420*/  IMAD R32, R81, R82, R32 ;  /* 0x0000005251207224 */ /* 0x000fe200078e0220 */
[----:B------:R-:W-:Y:S01]  /*6430*/  SHF.R.S32.HI R81, RZ, 0x18, R92 ;  /* 0x00000018ff517819 */ /* 0x000fe2000001145c */
[C---:B------:R-:W-:Y:S01]  /*6440*/  IMAD R39, R78.reuse, R39, RZ ;  /* 0x000000274e277224 */ /* 0x040fe200078e02ff */
[----:B------:R-:W-:Y:S01]  /*6450*/  I2IP.S8.S32.SAT R115, R35, R30, RZ ;  /* 0x0000001e23737239 */ /* 0x000fe200000014ff */
[-C--:B------:R-:W-:Y:S02]  /*6460*/  IMAD R33, R83, R82.reuse, R33 ;  /* 0x0000005253217224 */ /* 0x080fe400078e0221 */
[----:B------:R-:W-:Y:S01]  /*6470*/  IMAD R34, R85, R82, R34 ;  /* 0x0000005255227224 */ /* 0x000fe200078e0222 */
[----:B------:R-:W-:Y:S01]  /*6480*/  I2IP.S8.S32.SAT R115, R29, R28, R115 ;  /* 0x0000001c1d737239 */ /* 0x000fe20000001473 */
[C---:B------:R-:W-:Y:S01]  /*6490*/  IMAD.U32 R83, R93.reuse, 0x10000, RZ ;  /* 0x000100005d537824 */ /* 0x040fe200078e00ff */
[----:B------:R-:W-:Y:S01]  /*64a0*/  SHF.L.U32 R85, R93, 0x8, RZ ;  /* 0x000000085d557819 */ /* 0x000fe200000006ff */
[----:B------:R-:W-:Y:S01]  /*64b0*/  IMAD R39, R81, R82, R39 ;  /* 0x0000005251277224 */ /* 0x000fe200078e0227 */
[----:B------:R-:W-:Y:S01]  /*64c0*/  MOV R81, R84 ;  /* 0x0000005400517202 */ /* 0x000fe20000000f00 */
[C---:B------:R-:W-:Y:S01]  /*64d0*/  IMAD R36, R78.reuse, R40, RZ ;  /* 0x000000284e247224 */ /* 0x040fe200078e02ff */
[----:B------:R-:W-:Y:S01]  /*64e0*/  SHF.R.S32.HI R83, RZ, 0x18, R83 ;  /* 0x00000018ff537819 */ /* 0x000fe20000011453 */
[C---:B------:R-:W-:Y:S01]  /*64f0*/  IMAD R37, R78.reuse, R41, RZ ;  /* 0x000000294e257224 */ /* 0x040fe200078e02ff */
[----:B------:R-:W-:Y:S01]  /*6500*/  SHF.R.S32.HI R85, RZ, 0x18, R85 ;  /* 0x00000018ff557819 */ /* 0x000fe20000011455 */
[C---:B------:R-:W-:Y:S01]  /*6510*/  IMAD R38, R78.reuse, R42, RZ ;  /* 0x0000002a4e267224 */ /* 0x040fe200078e02ff */
[----:B------:R1:W-:Y:S01]  /*6520*/  STS.128 [R172+0x8200], R112 ;  /* 0x00820070ac007388 */ /* 0x0003e20000000c00 */
[----:B------:R-:W-:Y:S01]  /*6530*/  IMAD R36, R81, R82, R36 ;  /* 0x0000005251247224 */ /* 0x000fe200078e0224 */
[----:B------:R-:W-:Y:S01]  /*6540*/  I2IP.S8.S32.SAT R120, R39, R34, RZ ;  /* 0x0000002227787239 */ /* 0x000fe200000014ff */
[-C--:B------:R-:W-:Y:S01]  /*6550*/  IMAD R37, R83, R82.reuse, R37 ;  /* 0x0000005253257224 */ /* 0x080fe200078e0225 */
[----:B------:R-:W-:Y:S01]  /*6560*/  SHF.R.S32.HI R84, RZ, 0x18, R93 ;  /* 0x00000018ff547819 */ /* 0x000fe2000001145d */
[----:B------:R-:W-:Y:S01]  /*6570*/  IMAD R43, R78, R43, RZ ;  /* 0x0000002b4e2b7224 */ /* 0x000fe200078e02ff */
[C---:B------:R-:W-:Y:S01]  /*6580*/  SHF.L.U32 R83, R94.reuse, 0x10, RZ ;  /* 0x000000105e537819 */ /* 0x040fe200000006ff */
[----:B------:R-:W-:Y:S01]  /*6590*/  IMAD R38, R85, R82, R38 ;  /* 0x0000005255267224 */ /* 0x000fe200078e0226 */
[----:B------:R-:W-:Y:S01]  /*65a0*/  PRMT R81, R94, 0x8880, RZ ;  /* 0x000088805e517816 */ /* 0x000fe200000000ff */
[----:B------:R-:W-:Y:S01]  /*65b0*/  IMAD R40, R78, R44, RZ ;  /* 0x0000002c4e287224 */ /* 0x000fe200078e02ff */
[----:B------:R-:W-:Y:S01]  /*65c0*/  SHF.L.U32 R85, R94, 0x8, RZ ;  /* 0x000000085e557819 */ /* 0x000fe200000006ff */
[----:B------:R-:W-:Y:S01]  /*65d0*/  IMAD R41, R78, R45, RZ ;  /* 0x0000002d4e297224 */ /* 0x000fe200078e02ff */
[----:B------:R-:W-:Y:S01]  /*65e0*/  SHF.R.S32.HI R83, RZ, 0x18, R83 ;  /* 0x00000018ff537819 */ /* 0x000fe20000011453 */
[----:B------:R-:W-:Y:S01]  /*65f0*/  IMAD R43, R84, R82, R43 ;  /* 0x00000052542b7224 */ /* 0x000fe200078e022b */
[----:B------:R-:W-:Y:S01]  /*6600*/  SHF.R.S32.HI R85, RZ, 0x18, R85 ;  /* 0x00000018ff557819 */ /* 0x000fe20000011455 */
[C---:B------:R-:W-:Y:S01]  /*6610*/  IMAD R42, R78.reuse, R46, RZ ;  /* 0x0000002e4e2a7224 */ /* 0x040fe200078e02ff */
[----:B------:R-:W-:Y:S01]  /*6620*/  I2IP.S8.S32.SAT R120, R33, R32, R120 ;  /* 0x0000002021787239 */ /* 0x000fe20000001478 */
[----:B------:R-:W-:Y:S01]  /*6630*/  IMAD R40, R81, R82, R40 ;  /* 0x0000005251287224 */ /* 0x000fe200078e0228 */
[----:B------:R-:W-:Y:S01]  /*6640*/  SHF.R.S32.HI R84, RZ, 0x18, R94 ;  /* 0x00000018ff547819 */ /* 0x000fe2000001145e */
[----:B------:R-:W-:Y:S01]  /*6650*/  IMAD R47, R78, R47, RZ ;  /* 0x0000002f4e2f7224 */ /* 0x000fe200078e02ff */
[----:B------:R-:W-:Y:S01]  /*6660*/  I2IP.S8.S32.SAT R121, R43, R38, RZ ;  /* 0x000000262b797239 */ /* 0x000fe200000014ff */
[-C--:B------:R-:W-:Y:S01]  /*6670*/  IMAD R41, R83, R82.reuse, R41 ;  /* 0x0000005253297224 */ /* 0x080fe200078e0229 */
[----:B------:R-:W-:Y:S01]  /*6680*/  PRMT R81, R95, 0x8880, RZ ;  /* 0x000088805f517816 */ /* 0x000fe200000000ff */
[-C--:B------:R-:W-:Y:S01]  /*6690*/  IMAD R42, R85, R82.reuse, R42 ;  /* 0x00000052552a7224 */ /* 0x080fe200078e022a */
[----:B------:R-:W-:Y:S01]  /*66a0*/  SHF.L.U32 R83, R95, 0x10, RZ ;  /* 0x000000105f537819 */ /* 0x000fe200000006ff */
[----:B------:R-:W-:Y:S01]  /*66b0*/  IMAD R47, R84, R82, R47 ;  /* 0x00000052542f7224 */ /* 0x000fe200078e022f */
[----:B------:R-:W-:Y:S01]  /*66c0*/  I2IP.S8.S32.SAT R121, R37, R36, R121 ;  /* 0x0000002425797239 */ /* 0x000fe20000001479 */
[C---:B------:R-:W-:Y:S01]  /*66d0*/  IMAD R44, R78.reuse, R48, RZ ;  /* 0x000000304e2c7224 */ /* 0x040fe200078e02ff */
[----:B------:R-:W-:Y:S01]  /*66e0*/  SHF.R.S32.HI R83, RZ, 0x18, R83 ;  /* 0x00000018ff537819 */ /* 0x000fe20000011453 */
[----:B------:R-:W-:Y:S01]  /*66f0*/  IMAD.SHL.U32 R84, R95, 0x100, RZ ;  /* 0x000001005f547824 */ /* 0x000fe200078e00ff */
[----:B------:R-:W-:Y:S01]  /*6700*/  I2IP.S8.S32.SAT R122, R47, R42, RZ ;  /* 0x0000002a2f7a7239 */ /* 0x000fe200000014ff */
[----:B------:R-:W-:Y:S01]  /*6710*/  IMAD R45, R78, R49, RZ ;  /* 0x000000314e2d7224 */ /* 0x000fe200078e02ff */
[----:B------:R-:W-:Y:S01]  /*6720*/  PRMT R85, R96, 0x8880, RZ ;  /* 0x0000888060557816 */ /* 0x000fe200000000ff */
[----:B------:R-:W-:Y:S01]  /*6730*/  IMAD R44, R81, R82, R44 ;  /* 0x00000052512c7224 */ /* 0x000fe200078e022c */
[----:B------:R-:W-:Y:S01]  /*6740*/  SHF.R.S32.HI R81, RZ, 0x18, R84 ;  /* 0x00000018ff517819 */ /* 0x000fe20000011454 */
[C---:B------:R-:W-:Y:S01]  /*6750*/  IMAD R46, R78.reuse, R50, RZ ;  /* 0x000000324e2e7224 */ /* 0x040fe200078e02ff */
[----:B------:R-:W-:Y:S01]  /*6760*/  I2IP.S8.S32.SAT R122, R41, R40, R122 ;  /* 0x00000028297a7239 */ /* 0x000fe2000000147a */
[----:B------:R-:W-:Y:S01]  /*6770*/  IMAD R45, R83, R82, R45 ;  /* 0x00000052532d7224 */ /* 0x000fe200078e022d */
[----:B------:R-:W-:Y:S01]  /*6780*/  SHF.R.S32.HI R83, RZ, 0x18, R95 ;  /* 0x00000018ff537819 */ /* 0x000fe2000001145f */
[----:B------:R-:W-:Y:S01]  /*6790*/  IMAD R51, R78, R51, RZ ;  /* 0x000000334e337224 */ /* 0x000fe200078e02ff */
[----:B------:R-:W-:Y:S01]  /*67a0*/  SHF.L.U32 R84, R96, 0x8, RZ ;  /* 0x0000000860547819 */ /* 0x000fe200000006ff */
[C---:B------:R-:W-:Y:S02]  /*67b0*/  IMAD R48, R78.reuse, R52, RZ ;  /* 0x000000344e307224 */ /* 0x040fe400078e02ff */
[-C--:B------:R-:W-:Y:S01]  /*67c0*/  IMAD R46, R81, R82.reuse, R46 ;  /* 0x00000052512e7224 */ /* 0x080fe200078e022e */
[----:B------:R-:W-:Y:S01]  /*67d0*/  SHF.R.S32.HI R81, RZ, 0x18, R86 ;  /* 0x00000018ff517819 */ /* 0x000fe20000011456 */
[C---:B------:R-:W-:Y:S01]  /*67e0*/  IMAD R49, R78.reuse, R53, RZ ;  /* 0x000000354e317224 */ /* 0x040fe200078e02ff */
[----:B------:R-:W-:Y:S01]  /*67f0*/  SHF.R.S32.HI R86, RZ, 0x18, R99 ;  /* 0x00000018ff567819 */ /* 0x000fe20000011463 */
[----:B------:R-:W-:Y:S01]  /*6800*/  IMAD R51, R83, R82, R51 ;  /* 0x0000005253337224 */ /* 0x000fe200078e0233 */
[----:B------:R-:W-:Y:S01]  /*6810*/  SHF.R.S32.HI R83, RZ, 0x18, R84 ;  /* 0x00000018ff537819 */ /* 0x000fe20000011454 */
[C---:B------:R-:W-:Y:S01]  /*6820*/  IMAD R50, R78.reuse, R54, RZ ;  /* 0x000000364e327224 */ /* 0x040fe200078e02ff */
[----:B------:R-:W-:Y:S01]  /*6830*/  SHF.R.S32.HI R84, RZ, 0x18, R96 ;  /* 0x00000018ff547819 */ /* 0x000fe20000011460 */
[----:B------:R-:W-:Y:S01]  /*6840*/  IMAD R48, R85, R82, R48 ;  /* 0x0000005255307224 */ /* 0x000fe200078e0230 */
[----:B------:R-:W-:Y:S01]  /*6850*/  I2IP.S8.S32.SAT R123, R51, R46, RZ ;  /* 0x0000002e337b7239 */ /* 0x000fe200000014ff */
[C---:B------:R-:W-:Y:S01]  /*6860*/  IMAD R55, R78.reuse, R55, RZ ;  /* 0x000000374e377224 */ /* 0x040fe200078e02ff */
[----:B------:R-:W-:Y:S01]  /*6870*/  SHF.L.U32 R85, R97, 0x10, RZ ;  /* 0x0000001061557819 */ /* 0x000fe200000006ff */
[----:B------:R-:W-:Y:S01]  /*6880*/  IMAD R49, R81, R82, R49 ;  /* 0x0000005251317224 */ /* 0x000fe200078e0231 */
[----:B------:R-:W-:Y:S01]  /*6890*/  PRMT R81, R97, 0x8880, RZ ;  /* 0x0000888061517816 */ /* 0x000fe200000000ff */
[----:B------:R-:W-:Y:S01]  /*68a0*/  IMAD R52, R78, R56, RZ ;  /* 0x000000384e347224 */ /* 0x000fe200078e02ff */
[----:B------:R-:W-:Y:S01]  /*68b0*/  I2IP.S8.S32.SAT R123, R45, R44, R123 ;  /* 0x0000002c2d7b7239 */ /* 0x000fe2000000147b */
[-C--:B------:R-:W-:Y:S01]  /*68c0*/  IMAD R50, R83, R82.reuse, R50 ;  /* 0x0000005253327224 */ /* 0x080fe200078e0232 */
[----:B------:R-:W-:Y:S01]  /*68d0*/  SHF.R.S32.HI R83, RZ, 0x18, R85 ;  /* 0x00000018ff537819 */ /* 0x000fe20000011455 */
[-C--:B------:R-:W-:Y:S01]  /*68e0*/  IMAD R55, R84, R82.reuse, R55 ;  /* 0x0000005254377224 */ /* 0x080fe200078e0237 */
[----:B------:R-:W-:Y:S01]  /*68f0*/  PRMT R85, R98, 0x8880, RZ ;  /* 0x0000888062557816 */ /* 0x000fe200000000ff */
[----:B------:R-:W-:Y:S01]  /*6900*/  IMAD R52, R81, R82, R52 ;  /* 0x0000005251347224 */ /* 0x000fe200078e0234 */
[----:B------:R-:W-:Y:S01]  /*6910*/  SHF.L.U32 R81, R97, 0x8, RZ ;  /* 0x0000000861517819 */ /* 0x000fe200000006ff */
[C---:B------:R-:W-:Y:S01]  /*6920*/  IMAD R53, R78.reuse, R57, RZ ;  /* 0x000000394e357224 */ /* 0x040fe200078e02ff */
[----:B------:R1:W-:Y:S01]  /*6930*/  STS.128 [R171+0x8200], R120 ;  /* 0x00820078ab007388 */ /* 0x0003e20000000c00 */
[----:B------:R-:W-:Y:S01]  /*6940*/  IMAD R54, R78, R58, RZ ;  /* 0x0000003a4e367224 */ /* 0x000fe200078e02ff */
[----:B------:R-:W-:Y:S01]  /*6950*/  SHF.R.S32.HI R81, RZ, 0x18, R81 ;  /* 0x00000018ff517819 */ /* 0x000fe20000011451 */
[----:B------:R-:W-:Y:S01]  /*6960*/  IMAD R53, R83, R82, R53 ;  /* 0x0000005253357224 */ /* 0x000fe200078e0235 */
[----:B------:R-:W-:Y:S01]  /*6970*/  SHF.L.U32 R84, R98, 0x10, RZ ;  /* 0x0000001062547819 */ /* 0x000fe200000006ff */
[C---:B------:R-:W-:Y:S01]  /*6980*/  IMAD R59, R78.reuse, R59, RZ ;  /* 0x0000003b4e3b7224 */ /* 0x040fe200078e02ff */
[----:B------:R-:W-:Y:S01]  /*6990*/  SHF.R.S32.HI R83, RZ, 0x18, R97 ;  /* 0x00000018ff537819 */ /* 0x000fe20000011461 */
[C---:B------:R-:W-:Y:S01]  /*69a0*/  IMAD R56, R78.reuse, R60, RZ ;  /* 0x0000003c4e387224 */ /* 0x040fe200078e02ff */
[----:B------:R-:W-:Y:S01]  /*69b0*/  I2IP.S8.S32.SAT R124, R55, R50, RZ ;  /* 0x00000032377c7239 */ /* 0x000fe200000014ff */
[----:B------:R-:W-:Y:S01]  /*69c0*/  IMAD R54, R81, R82, R54 ;  /* 0x0000005251367224 */ /* 0x000fe200078e0236 */
[----:B------:R-:W-:Y:S01]  /*69d0*/  SHF.R.S32.HI R84, RZ, 0x18, R84 ;  /* 0x00000018ff547819 */ /* 0x000fe20000011454 */
[----:B------:R-:W-:Y:S01]  /*69e0*/  IMAD R57, R78, R61, RZ ;  /* 0x0000003d4e397224 */ /* 0x000fe200078e02ff */
[----:B------:R-:W-:Y:S01]  /*69f0*/  I2IP.S8.S32.SAT R124, R49, R48, R124 ;  /* 0x00000030317c7239 */ /* 0x000fe2000000147c */
[-C--:B------:R-:W-:Y:S01]  /*6a00*/  IMAD R59, R83, R82.reuse, R59 ;  /* 0x00000052533b7224 */ /* 0x080fe200078e023b */
[----:B------:R-:W-:Y:S01]  /*6a10*/  PRMT R83, R99, 0x8880, RZ ;  /* 0x0000888063537816 */ /* 0x000fe200000000ff */
[-C--:B------:R-:W-:Y:S01]  /*6a20*/  IMAD R56, R85, R82.reuse, R56 ;  /* 0x0000005255387224 */ /* 0x080fe200078e0238 */
[----:B------:R-:W-:Y:S01]  /*6a30*/  SHF.R.S32.HI R81, RZ, 0x18, R98 ;  /* 0x00000018ff517819 */ /* 0x000fe20000011462 */
[----:B------:R-:W-:Y:S01]  /*6a40*/  IMAD R57, R84, R82, R57 ;  /* 0x0000005254397224 */ /* 0x000fe200078e0239 */
[----:B------:R-:W-:Y:S01]  /*6a50*/  I2IP.S8.S32.SAT R125, R59, R54, RZ ;  /* 0x000000363b7d7239 */ /* 0x000fe200000014ff */
[C---:B------:R-:W-:Y:S01]  /*6a60*/  IMAD R58, R78.reuse, R62, RZ ;  /* 0x0000003e4e3a7224 */ /* 0x040fe200078e02ff */
[C---:B------:R-:W-:Y:S01]  /*6a70*/  SHF.L.U32 R85, R99.reuse, 0x8, RZ ;  /* 0x0000000863557819 */ /* 0x040fe200000006ff */
[----:B------:R-:W-:Y:S01]  /*6a80*/  IMAD.U32 R84, R99, 0x10000, RZ ;  /* 0x0001000063547824 */ /* 0x000fe200078e00ff */
[----:B------:R-:W-:Y:S01]  /*6a90*/  I2IP.S8.S32.SAT R125, R53, R52, R125 ;  /* 0x00000034357d7239 */ /* 0x000fe2000000147d */
[C---:B------:R-:W-:Y:S01]  /*6aa0*/  IMAD R63, R78.reuse, R63, RZ ;  /* 0x0000003f4e3f7224 */ /* 0x040fe200078e02ff */
[----:B------:R-:W-:Y:S01]  /*6ab0*/  SHF.R.S32.HI R85, RZ, 0x18, R85 ;  /* 0x00000018ff557819 */ /* 0x000fe20000011455 */
[C---:B------:R-:W-:Y:S01]  /*6ac0*/  IMAD R60, R78.reuse, R64, RZ ;  /* 0x000000404e3c7224 */ /* 0x040fe200078e02ff */
[----:B------:R-:W-:Y:S01]  /*6ad0*/  SHF.R.S32.HI R84, RZ, 0x18, R84 ;  /* 0x00000018ff547819 */ /* 0x000fe20000011454 */
[-C--:B------:R-:W-:Y:S02]  /*6ae0*/  IMAD R58, R87, R82.reuse, R58 ;  /* 0x00000052573a7224 */ /* 0x080fe400078e023a */
[C---:B------:R-:W-:Y:S02]  /*6af0*/  IMAD R61, R78.reuse, R65, RZ ;  /* 0x000000414e3d7224 */ /* 0x040fe400078e02ff */
[-C--:B------:R-:W-:Y:S02]  /*6b00*/  IMAD R63, R81, R82.reuse, R63 ;  /* 0x00000052513f7224 */ /* 0x080fe400078e023f */
[----:B------:R-:W-:Y:S02]  /*6b10*/  IMAD R60, R83, R82, R60 ;  /* 0x00000052533c7224 */ /* 0x000fe400078e023c */
[----:B------:R-:W-:Y:S01]  /*6b20*/  IMAD R62, R78, R66, RZ ;  /* 0x000000424e3e7224 */ /* 0x000fe200078e02ff */
[----:B------:R-:W-:Y:S01]  /*6b30*/  I2IP.S8.S32.SAT R126, R63, R58, RZ ;  /* 0x0000003a3f7e7239 */ /* 0x000fe200000014ff */
[----:B------:R-:W-:Y:S02]  /*6b40*/  IMAD R61, R84, R82, R61 ;  /* 0x00000052543d7224 */ /* 0x000fe400078e023d */
[----:B------:R-:W-:Y:S01]  /*6b50*/  IMAD R67, R78, R67, RZ ;  /* 0x000000434e437224 */ /* 0x000fe200078e02ff */
[----:B------:R-:W-:Y:S01]  /*6b60*/  I2IP.S8.S32.SAT R126, R57, R56, R126 ;  /* 0x00000038397e7239 */ /* 0x000fe2000000147e */
[-C--:B------:R-:W-:Y:S02]  /*6b70*/  IMAD R62, R85, R82.reuse, R62 ;  /* 0x00000052553e7224 */ /* 0x080fe400078e023e */
[----:B------:R-:W-:Y:S05]  /*6b80*/  IMAD R67, R86, R82, R67 ;  /* 0x0000005256437224 */ /* 0x000fea00078e0243 */
[----:B------:R-:W-:Y:S04]  /*6b90*/  I2IP.S8.S32.SAT R127, R67, R62, RZ ;  /* 0x0000003e437f7239 */ /* 0x000fe800000014ff */
[----:B------:R-:W-:Y:S05]  /*6ba0*/  I2IP.S8.S32.SAT R127, R61, R60, R127 ;  /* 0x0000003c3d7f7239 */ /* 0x000fea000000147f */
[----:B------:R1:W-:Y:S01]  /*6bb0*/  STS.128 [R170+0x8200], R124 ;  /* 0x0082007caa007388 */ /* 0x0003e20000000c00 */
[----:B------:R-:W-:Y:S01]  /*6bc0*/  @!PT LDS RZ, [RZ] ;  /* 0x00000000fffff984 */ /* 0x000fe20000000800 */
[----:B------:R-:W-:Y:S01]  /*6bd0*/  @!PT LDS RZ, [RZ] ;  /* 0x00000000fffff984 */ /* 0x000fe20000000800 */
[----:B------:R-:W-:Y:S01]  /*6be0*/  @!PT LDS RZ, [RZ] ;  /* 0x00000000fffff984 */ /* 0x000fe20000000800 */
[----:B------:R-:W-:Y:S01]  /*6bf0*/  @!PT LDS RZ, [RZ] ;  /* 0x00000000fffff984 */ /* 0x000fe20000000800 */
[----:B------:R2:W-:Y:S07]  /*6c00*/  MEMBAR.ALL.CTA ;  /* 0x0000000000007992 */ /* 0x0005ee0000008000 */
[----:B--2---:R-:W2:Y:S02]  /*6c10*/  FENCE.VIEW.ASYNC.S ;  /* 0x00000000000073c6 */ /* 0x004ea40000000000 */
[----:B--2---:R-:W-:Y:S06]  /*6c20*/  BAR.SYNC.DEFER_BLOCKING 0x1, 0x80 ;  /* 0x0042000000007b1d */ /* 0x004fec0000010000 */
[----:B------:R-:W-:Y:S05]  /*6c30*/  @P0 BRA `(.L_x_96) ;  /* 0x0000000000280947 */ /* 0x000fea0003800000 */
[----:B------:R-:W-:Y:S02]  /*6c40*/  UIADD3 UR4, UPT, UPT, UR49, 0x8200, URZ ;  /* 0x0000820031047890 */ /* 0x000fe4000fffe0ff */
[----:B------:R-:W-:Y:S01]  /*6c50*/  UIADD3 UR6, UP0, UPT, UR52, 0x680, URZ ;  /* 0x0000068034067890 */ /* 0x000fe2000ff1e0ff */
[----:B------:R-:W-:Y:S03]  /*6c60*/  UMOV UR43, UR36 ;  /* 0x00000024002b7c82 */ /* 0x000fe60008000000 */
[----:B------:R-:W-:Y:S01]  /*6c70*/  MOV R166, UR4 ;  /* 0x0000000400a67c02 */ /* 0x000fe20008000f00 */
[----:B------:R-:W-:Y:S03]  /*6c80*/  UIADD3.X UR7, UPT, UPT, URZ, UR53, URZ, UP0, !UPT ;  /* 0x00000035ff077290 */ /* 0x000fe600087fe4ff */
[----:B------:R-:W-:Y:S11]  /*6c90*/  R2UR UR40, R166 ;  /* 0x00000000a62872ca */ /* 0x000ff600000e0000 */
[----:B------:R-:W-:Y:S02]  /*6ca0*/  @!UPT UIADD3 URZ, UPT, UPT, URZ, URZ, URZ ;  /* 0x000000fffffff290 */ /* 0x000fe4000fffe0ff */
[----:B------:R2:W-:Y:S01]  /*6cb0*/  UTMASTG.3D [UR40], [UR6] ;  /* 0x00000028060073b5 */ /* 0x0005e20008010000 */
[----:B------:R0:W-:Y:S01]  /*6cc0*/  UTMACMDFLUSH ;  /* 0x00000000000079b7 */ /* 0x0001e20000000000 */
[----:B--2---:R-:W-:Y:S04]  /*6cd0*/  DEPBAR.LE SB0, 0x1 ;  /* 0x000080400000791a */ /* 0x004fe80000000000 */
.L_x_96:
[----:B------:R-:W-:Y:S05]  /*6ce0*/  BSYNC.RECONVERGENT B0 ;  /* 0x0000000000007941 */ /* 0x000fea0003800200 */
.L_x_95:
[----:B------:R-:W-:Y:S06]  /*6cf0*/  BAR.SYNC.DEFER_BLOCKING 0x1, 0x80 ;  /* 0x0042000000007b1d */ /* 0x000fec0000010000 */
[----:B------:R-:W2:Y:S01]  /*6d00*/  @P6 SYNCS.PHASECHK.TRANS64.TRYWAIT P0, [R118+URZ+0x30], R119 ;  /* 0x00003077760065a7 */ /* 0x000ea200080011ff */
[----:B------:R-:W-:Y:S01]  /*6d10*/  BSSY B1, `(.L_x_97) ;  /* 0x0000023000017945 */ /* 0x000fe20003800000 */
[----:B--2---:R-:W-:Y:S03]  /*6d20*/  @P6 SEL R109, RZ, 0x1, !P0 ;  /* 0x00000001ff6d6807 */ /* 0x004fe60004000000 */
[----:B------:R-:W-:Y:S05]  /*6d30*/  @!P6 BRA `(.L_x_98) ;  /* 0x000000000080e947 */ /* 0x000fea0003800000 */
[----:B------:R-:W-:Y:S01]  /*6d40*/  ISETP.NE.AND P1, PT, R110, RZ, PT ;  /* 0x000000ff6e00720c */ /* 0x000fe20003f25270 */
[----:B------:R-:W-:Y:S01]  /*6d50*/  BSSY B0, `(.L_x_99) ;  /* 0x000000a000007945 */ /* 0x000fe20003800000 */
[----:B------:R-:W-:Y:S11]  /*6d60*/  ISETP.NE.AND P0, PT, R109, RZ, PT ;  /* 0x000000ff6d00720c */ /* 0x000ff60003f05270 */
[----:B------:R-:W-:Y:S04]  /*6d70*/  @P1 IMAD R5, R160, 0x2000, R111 ;  /* 0x00002000a0051824 */ /* 0x000fe800078e026f */
[--C-:B------:R-:W-:Y:S01]  /*6d80*/  @P1 IMAD.IADD R4, R165, 0x1, R5.reuse ;  /* 0x00000001a5041824 */ /* 0x100fe200078e0205 */
[----:B------:R-:W-:Y:S01]  /*6d90*/  @P1 IADD3 R2, PT, PT, R164, R5, RZ ;  /* 0x00000005a4021210 */ /* 0x000fe20007ffe0ff */
[----:B------:R-:W-:Y:S01]  /*6da0*/  @P1 IMAD.IADD R0, R116, 0x1, R5 ;  /* 0x0000000174001824 */ /* 0x000fe200078e0205 */
[----:B------:R-:W-:Y:S06]  /*6db0*/  @P0 BRA `(.L_x_100) ;  /* 0x00000000000c0947 */ /* 0x000fec0003800000 */
[----:B------:R-:W-:Y:S04]  /*6dc0*/  SHF.L.U32 R3, R159, 0x1f, RZ ;  /* 0x0000001f9f037819 */ /* 0x000fe800000006ff */
[----:B------:R-:W2:Y:S02]  /*6dd0*/  SYNCS.PHASECHK.TRANS64.TRYWAIT P0, [R118+URZ+0x30], R3 ;  /* 0x00003003760075a7 */ /* 0x000ea400080011ff */
[----:B--2---:R-:W-:Y:S05]  /*6de0*/  @!P0 BRA `(.L_x_101) ;  /* 0x0000004800e88947 */ /* 0x004fea0003800000 */
.L_x_100:
[----:B------:R-:W-:Y:S05]  /*6df0*/  BSYNC B0 ;  /* 0x0000000000007941 */ /* 0x000fea0003800000 */
.L_x_99:
[----:B------:R-:W-:Y:S01]  /*6e00*/  ISETP.NE.AND P0, PT, R110, RZ, PT ;  /* 0x000000ff6e00720c */ /* 0x000fe20003f05270 */
[----:B--2---:R-:W-:Y:S02]  /*6e10*/  VIADD R118, R118, 0x50 ;  /* 0x0000005076767836 */ /* 0x004fe40000000000 */
[----:B------:R-:W-:Y:S02]  /*6e20*/  IMAD.U32 R3, RZ, RZ, UR37 ;  /* 0x00000025ff037e24 */ /* 0x000fe4000f8e00ff */
[----:B------:R-:W-:Y:S03]  /*6e30*/  VIADD R160, R160, 0x1 ;  /* 0x00000001a0a07836 */ /* 0x000fe60000000000 */
[----:B------:R-:W-:Y:S05]  /*6e40*/  PRMT R3, R3, 0x654, R118 ;  /* 0x0000065403037816 */ /* 0x000fea0000000076 */
[----:B------:R2:W3:Y:S04]  /*6e50*/  @P0 LDS.128 R100, [R5+0x200] ;  /* 0x0002000005640984 */ /* 0x0004e80000000c00 */
[----:B------:R2:W4:Y:S04]  /*6e60*/  @P0 LDS.128 R88, [R4+0x200] ;  /* 0x0002000004580984 */ /* 0x0005280000000c00 */
        /* <DEDUP_REMOVED lines=9> */
[----:B------:R-:W-:Y:S02]  /*6f00*/  SEL R6, RZ, 0x1, P0 ;  /* 0x00000001ff067807 */ /* 0x000fe40000000000 */
[----:B------:R-:W-:Y:S02]  /*6f10*/  SEL R160, R160, RZ, P0 ;  /* 0x000000ffa0a07207 */ /* 0x000fe40000000000 */
[----:B------:R-:W-:Y:S01]  /*6f20*/  LOP3.LUT R159, R159, R6, RZ, 0x3c, !PT ;  /* 0x000000069f9f7212 */ /* 0x000fe200078e3cff */
[----:B-----5:R2:W-:Y:S06]  /*6f30*/  SYNCS.ARRIVE.TRANS64.RED.A1T0 RZ, [R3+URZ], RZ ;  /* 0x000000ff03ff79a7 */ /* 0x0205ec00081004ff */
.L_x_98:
[----:B------:R-:W-:Y:S05]  /*6f40*/  BSYNC B1 ;  /* 0x0000000000017941 */ /* 0x000fea0003800000 */
.L_x_97:
[----:B--2---:R-:W-:Y:S05]  /*6f50*/  VIADD R3, R80, 0x40 ;  /* 0x0000004050037836 */ /* 0x004fea0000000000 */
[----:B------:R-:W-:Y:S04]  /*6f60*/  SHF.R.U32.HI R3, RZ, 0x15, R3 ;  /* 0x00000015ff037819 */ /* 0x000fe80000011603 */
[----:B------:R-:W-:Y:S11]  /*6f70*/  LOP3.LUT P0, RZ, R3, 0x3, R154, 0x48, !PT ;  /* 0x0000000303ff7812 */ /* 0x000ff6000780489a */
[----:B------:R-:W-:Y:S02]  /*6f80*/  @!UPT UIADD3 URZ, UPT, UPT, URZ, URZ, URZ ;  /* 0x000000fffffff290 */ /* 0x000fe4000fffe0ff */
[----:B------:R-:W-:Y:S05]  /*6f90*/  @!P0 BRA `(.L_x_102) ;  /* 0x0000000000408947 */ /* 0x000fea0003800000 */
[----:B------:R-:W2:Y:S01]  /*6fa0*/  LDCU.64 UR8, c[0x4][0x78] ;  /* 0x01000f00ff0877ac */ /* 0x000ea20008000a00 */
[----:B------:R-:W-:Y:S01]  /*6fb0*/  MOV R3, 0x0 ;  /* 0x0000000000037802 */ /* 0x000fe20000000f00 */
[----:B------:R-:W-:Y:S02]  /*6fc0*/  HFMA2 R12, -RZ, RZ, 0, 5.9604644775390625e-08 ;  /* 0x00000001ff0c7431 */ /* 0x000fe400000001ff */
[----:B------:R-:W-:Y:S02]  /*6fd0*/  IMAD.MOV.U32 R8, RZ, RZ, 0x192 ;  /* 0x00000192ff087424 */ /* 0x000fe400078e00ff */
[----:B------:R-:W-:Y:S01]  /*6fe0*/  IMAD.MOV.U32 R13, RZ, RZ, RZ ;  /* 0x000000ffff0d7224 */ /* 0x000fe200078e00ff */
[----:B------:R-:W5:Y:S01]  /*6ff0*/  LDCU.64 UR6, c[0x4][0x80] ;  /* 0x01001000ff0677ac */ /* 0x000f620008000a00 */
[----:B------:R-:W1:Y:S01]  /*7000*/  LDC.64 R2, c[0x4][R3] ;  /* 0x0100000003027b82 */ /* 0x000e620000000a00 */
[----:B------:R-:W3:Y:S01]  /*7010*/  LDCU.64 UR4, c[0x4][0x18] ;  /* 0x01000300ff0477ac */ /* 0x000ee20008000a00 */
[----:B--2---:R-:W-:Y:S01]  /*7020*/  MOV R5, UR9 ;  /* 0x0000000900057c02 */ /* 0x004fe20008000f00 */
[----:B------:R-:W-:Y:S01]  /*7030*/  IMAD.U32 R4, RZ, RZ, UR8 ;  /* 0x00000008ff047e24 */ /* 0x000fe2000f8e00ff */
[----:B-----5:R-:W-:Y:S01]  /*7040*/  MOV R7, UR7 ;  /* 0x0000000700077c02 */ /* 0x020fe20008000f00 */
[----:B------:R-:W-:Y:S01]  /*7050*/  IMAD.U32 R6, RZ, RZ, UR6 ;  /* 0x00000006ff067e24 */ /* 0x000fe2000f8e00ff */
[----:B---3--:R-:W-:Y:S01]  /*7060*/  MOV R11, UR5 ;  /* 0x00000005000b7c02 */ /* 0x008fe20008000f00 */
[----:B------:R-:W-:Y:S02]  /*7070*/  IMAD.U32 R10, RZ, RZ, UR4 ;  /* 0x00000004ff0a7e24 */ /* 0x000fe4000f8e00ff */
[----:B------:R-:W-:Y:S07]  /*7080*/  LEPC R20, `(.L_x_102) ;  /* 0x000000001014794e */ /* 0x000fee0000000000 */
[----:B-1--4-:R-:W-:Y:S05]  /*7090*/  CALL.ABS.NOINC R2 ;  /* 0x0000000002007343 */ /* 0x012fea0003c00000 */
.L_x_102:
[----:B------:R-:W-:Y:S05]  /*70a0*/  WARPSYNC.ALL ;  /* 0x0000000000007948 */ /* 0x000fea0003800000 */
[----:B------:R-:W-:Y:S01]  /*70b0*/  R2UR UR4, R80 ;  /* 0x00000000500472ca */ /* 0x000fe200000e0000 */
[----:B------:R-:W-:Y:S01]  /*70c0*/  BSSY.RECONVERGENT B0, `(.L_x_103) ;  /* 0x000011c000007945 */ /* 0x000fe20003800200 */
[C---:B---3--:R-:W-:Y:S02]  /*70d0*/  PRMT R81, R100.reuse, 0x8880, RZ ;  /* 0x0000888064517816 */ /* 0x048fe400000000ff */
[C---:B------:R-:W-:Y:S02]  /*70e0*/  SHF.L.U32 R84, R100.reuse, 0x8, RZ ;  /* 0x0000000864547819 */ /* 0x040fe400000006ff */
[----:B------:R-:W-:Y:S02]  /*70f0*/  SHF.L.U32 R83, R100, 0x10, RZ ;  /* 0x0000001064537819 */ /* 0x000fe400000006ff */
[----:B------:R-:W-:Y:S02]  /*7100*/  SHF.R.S32.HI R84, RZ, 0x18, R84 ;  /* 0x00000018ff547819 */ /* 0x000fe40000011454 */
[----:B------:R-:W-:Y:S02]  /*7110*/  SHF.R.S32.HI R83, RZ, 0x18, R83 ;  /* 0x00000018ff537819 */ /* 0x000fe40000011453 */
[----:B------:R-:W-:Y:S01]  /*7120*/  ISETP.NE.AND P0, PT, R167, RZ, PT ;  /* 0x000000ffa700720c */ /* 0x000fe20003f05270 */
[----:B------:R-:W2:Y:S01]  /*7130*/  LDTM.x64 R4, tmem[UR4+0x40] ;  /* 0x00004004000479ee */ /* 0x000ea20008340000 */
[----:B------:R-:W-:Y:S01]  /*7140*/  ISETP.NE.AND P6, PT, R117, RZ, PT ;  /* 0x000000ff7500720c */ /* 0x000fe20003fc5270 */
[C---:B--2---:R-:W-:Y:S02]  /*7150*/  IMAD R0, R78.reuse, R4, RZ ;  /* 0x000000044e007224 */ /* 0x044fe400078e02ff */
[C---:B------:R-:W-:Y:S02]  /*7160*/  IMAD R3, R78.reuse, R6, RZ ;  /* 0x000000064e037224 */ /* 0x040fe400078e02ff */
[C---:B------:R-:W-:Y:S02]  /*7170*/  IMAD R4, R78.reuse, R8, RZ ;  /* 0x000000084e047224 */ /* 0x040fe400078e02ff */
[C---:B------:R-:W-:Y:S02]  /*7180*/  IMAD R6, R78.reuse, R10, RZ ;  /* 0x0000000a4e067224 */ /* 0x040fe400078e02ff */
[C---:B------:R-:W-:Y:S02]  /*7190*/  IMAD R2, R78.reuse, R5, RZ ;  /* 0x000000054e027224 */ /* 0x040fe400078e02ff */
[C---:B------:R-:W-:Y:S02]  /*71a0*/  IMAD R8, R78.reuse, R12, RZ ;  /* 0x0000000c4e087224 */ /* 0x040fe400078e02ff */
[C---:B------:R-:W-:Y:S02]  /*71b0*/  IMAD R10, R78.reuse, R14, RZ ;  /* 0x0000000e4e0a7224 */ /* 0x040fe400078e02ff */
[C---:B------:R-:W-:Y:S02]  /*71c0*/  IMAD R5, R78.reuse, R9, RZ ;  /* 0x000000094e057224 */ /* 0x040fe400078e02ff */
[----:B------:R-:W-:Y:S01]  /*71d0*/  IMAD R0, R81, R82, R0 ;  /* 0x0000005251007224 */ /* 0x000fe200078e0200 */
[----:B------:R-:W-:Y:S01]  /*71e0*/  SHF.L.U32 R81, R101, 0x8, RZ ;  /* 0x0000000865517819 */ /* 0x000fe200000006ff */
[C---:B------:R-:W-:Y:S02]  /*71f0*/  IMAD R12, R78.reuse, R16, RZ ;  /* 0x000000104e0c7224 */ /* 0x040fe400078e02ff */
[C---:B------:R-:W-:Y:S01]  /*7200*/  IMAD R14, R78.reuse, R18, RZ ;  /* 0x000000124e0e7224 */ /* 0x040fe200078e02ff */
[----:B------:R-:W-:Y:S01]  /*7210*/  SHF.R.S32.HI R81, RZ, 0x18, R81 ;  /* 0x00000018ff517819 */ /* 0x000fe20000011451 */
[C---:B------:R-:W-:Y:S02]  /*7220*/  IMAD R9, R78.reuse, R13, RZ ;  /* 0x0000000d4e097224 */ /* 0x040fe400078e02ff */
[C---:B------:R-:W-:Y:S02]  /*7230*/  IMAD R16, R78.reuse, R20, RZ ;  /* 0x000000144e107224 */ /* 0x040fe400078e02ff */
[C---:B------:R-:W-:Y:S02]  /*7240*/  IMAD R18, R78.reuse, R22, RZ ;  /* 0x000000164e127224 */ /* 0x040fe400078e02ff */
[C---:B------:R-:W-:Y:S02]  /*7250*/  IMAD R13, R78.reuse, R17, RZ ;  /* 0x000000114e0d7224 */ /* 0x040fe400078e02ff */
[C---:B------:R-:W-:Y:S02]  /*7260*/  IMAD R20, R78.reuse, R24, RZ ;  /* 0x000000184e147224 */ /* 0x040fe400078e02ff */
[C---:B------:R-:W-:Y:S02]  /*7270*/  IMAD R22, R78.reuse, R26, RZ ;  /* 0x0000001a4e167224 */ /* 0x040fe400078e02ff */
[----:B------:R-:W-:Y:S01]  /*7280*/  IMAD R2, R83, R82, R2 ;  /* 0x0000005253027224 */ /* 0x000fe200078e0202 */
[----:B------:R-:W-:Y:S01]  /*7290*/  SHF.R.S32.HI R83, RZ, 0x18, R101 ;  /* 0x00000018ff537819 */ /* 0x000fe20000011465 */
[C---:B------:R-:W-:Y:S02]  /*72a0*/  IMAD R17, R78.reuse, R21, RZ ;  /* 0x000000154e117224 */ /* 0x040fe400078e02ff */
[C---:B------:R-:W-:Y:S02]  /*72b0*/  IMAD R24, R78.reuse, R28, RZ ;  /* 0x0000001c4e187224 */ /* 0x040fe400078e02ff */
[C---:B------:R-:W-:Y:S02]  /*72c0*/  IMAD R26, R78.reuse, R30, RZ ;  /* 0x0000001e4e1a7224 */ /* 0x040fe400078e02ff */
[C---:B------:R-:W-:Y:S02]  /*72d0*/  IMAD R21, R78.reuse, R25, RZ ;  /* 0x000000194e157224 */ /* 0x040fe400078e02ff */
[C---:B------:R-:W-:Y:S02]  /*72e0*/  IMAD R28, R78.reuse, R32, RZ ;  /* 0x000000204e1c7224 */ /* 0x040fe400078e02ff */
[----:B------:R-:W-:Y:S02]  /*72f0*/  IMAD R30, R78, R34, RZ ;  /* 0x000000224e1e7224 */ /* 0x000fe400078e02ff */
[----:B------:R-:W-:Y:S02]  /*7300*/  IMAD R3, R84, R82, R3 ;  /* 0x0000005254037224 */ /* 0x000fe400078e0203 */
[C---:B------:R-:W-:Y:S02]  /*7310*/  IMAD R25, R78.reuse, R29, RZ ;  /* 0x0000001d4e197224 */ /* 0x040fe400078e02ff */
        /* <DEDUP_REMOVED lines=14> */
[C---:B------:R-:W-:Y:S01]  /*7400*/  IMAD R60, R78.reuse, R64, RZ ;  /* 0x000000404e3c7224 */ /* 0x040fe200078e02ff */
[----:B------:R-:W-:Y:S01]  /*7410*/  SHF.R.S32.HI R64, RZ, 0x18, R100 ;  /* 0x00000018ff407819 */ /* 0x000fe20000011464 */
[C---:B------:R-:W-:Y:S02]  /*7420*/  IMAD R34, R78.reuse, R38, RZ ;  /* 0x000000264e227224 */ /* 0x040fe400078e02ff */
[C---:B------:R-:W-:Y:S02]  /*7430*/  IMAD R38, R78.reuse, R42, RZ ;  /* 0x0000002a4e267224 */ /* 0x040fe400078e02ff */
[C---:B------:R-:W-:Y:S02]  /*7440*/  IMAD R57, R78.reuse, R61, RZ ;  /* 0x0000003d4e397224 */ /* 0x040fe400078e02ff */
[C---:B------:R-:W-:Y:S01]  /*7450*/  IMAD R61, R78.reuse, R65, RZ ;  /* 0x000000414e3d7224 */ /* 0x040fe200078e02ff */
[C---:B------:R-:W-:Y:S01]  /*7460*/  PRMT R65, R101.reuse, 0x8880, RZ ;  /* 0x0000888065417816 */ /* 0x040fe200000000ff */
[C---:B------:R-:W-:Y:S02]  /*7470*/  IMAD R42, R78.reuse, R46, RZ ;  /* 0x0000002e4e2a7224 */ /* 0x040fe400078e02ff */
[C---:B------:R-:W-:Y:S02]  /*7480*/  IMAD R46, R78.reuse, R50, RZ ;  /* 0x000000324e2e7224 */ /* 0x040fe400078e02ff */
[C---:B------:R-:W-:Y:S02]  /*7490*/  IMAD R51, R78.reuse, R51, RZ ;  /* 0x000000334e337224 */ /* 0x040fe400078e02ff */
[C---:B------:R-:W-:Y:S02]  /*74a0*/  IMAD R50, R78.reuse, R54, RZ ;  /* 0x000000364e327224 */ /* 0x040fe400078e02ff */
[C---:B------:R-:W-:Y:S02]  /*74b0*/  IMAD R54, R78.reuse, R58, RZ ;  /* 0x0000003a4e367224 */ /* 0x040fe400078e02ff */
[C---:B------:R-:W-:Y:S02]  /*74c0*/  IMAD R58, R78.reuse, R62, RZ ;  /* 0x0000003e4e3a7224 */ /* 0x040fe400078e02ff */
[C---:B------:R-:W-:Y:S01]  /*74d0*/  IMAD R62, R78.reuse, R66, RZ ;  /* 0x000000424e3e7224 */ /* 0x040fe200078e02ff */
[----:B------:R-:W-:Y:S01]  /*74e0*/  SHF.L.U32 R66, R101, 0x10, RZ ;  /* 0x0000001065427819 */ /* 0x000fe200000006ff */
[C---:B------:R-:W-:Y:S02]  /*74f0*/  IMAD R7, R78.reuse, R7, RZ ;  /* 0x000000074e077224 */ /* 0x040fe400078e02ff */
[----:B------:R-:W-:Y:S01]  /*7500*/  IMAD R11, R78, R11, RZ ;  /* 0x0000000b4e0b7224 */ /* 0x000fe200078e02ff */
[----:B------:R-:W-:Y:S01]  /*7510*/  SHF.R.S32.HI R66, RZ, 0x18, R66 ;  /* 0x00000018ff427819 */ /* 0x000fe20000011442 */
[-C--:B------:R-:W-:Y:S01]  /*7520*/  IMAD R7, R64, R82.reuse, R7 ;  /* 0x0000005240077224 */ /* 0x080fe200078e0207 */
[C---:B------:R-:W-:Y:S01]  /*7530*/  PRMT R64, R102.reuse, 0x8880, RZ ;  /* 0x0000888066407816 */ /* 0x040fe200000000ff */
[-C--:B------:R-:W-:Y:S01]  /*7540*/  IMAD R4, R65, R82.reuse, R4 ;  /* 0x0000005241047224 */ /* 0x080fe200078e0204 */
[----:B------:R-:W-:Y:S01]  /*7550*/  SHF.L.U32 R65, R102, 0x10, RZ ;  /* 0x0000001066417819 */ /* 0x000fe200000006ff */
[-C--:B------:R-:W-:Y:S02]  /*7560*/  IMAD R5, R66, R82.reuse, R5 ;  /* 0x0000005242057224 */ /* 0x080fe400078e0205 */
[-C--:B------:R-:W-:Y:S01]  /*7570*/  IMAD R6, R81, R82.reuse, R6 ;  /* 0x0000005251067224 */ /* 0x080fe200078e0206 */
[----:B------:R-:W-:Y:S01]  /*7580*/  I2IP.S8.S32.SAT R81, R7, R3, RZ ;  /* 0x0000000307517239 */ /* 0x000fe200000014ff */
[----:B------:R-:W-:Y:S01]  /*7590*/  IMAD R11, R83, R82, R11 ;  /* 0x00000052530b7224 */ /* 0x000fe200078e020b */
[----:B------:R-:W-:Y:S01]  /*75a0*/  SHF.L.U32 R7, R102, 0x8, RZ ;  /* 0x0000000866077819 */ /* 0x000fe200000006ff */
[C---:B------:R-:W-:Y:S01]  /*75b0*/  IMAD R15, R78.reuse, R15, RZ ;  /* 0x0000000f4e0f7224 */ /* 0x040fe200078e02ff */
[----:B------:R-:W-:Y:S01]  /*75c0*/  MOV R3, R64 ;  /* 0x0000004000037202 */ /* 0x000fe20000000f00 */
[C---:B------:R-:W-:Y:S01]  /*75d0*/  IMAD R19, R78.reuse, R19, RZ ;  /* 0x000000134e137224 */ /* 0x040fe200078e02ff */
[----:B------:R-:W-:Y:S01]  /*75e0*/  I2IP.S8.S32.SAT R11, R11, R6, RZ ;  /* 0x000000060b0b7239 */ /* 0x000fe200000014ff */
[C---:B------:R-:W-:Y:S01]  /*75f0*/  IMAD R23, R78.reuse, R23, RZ ;  /* 0x000000174e177224 */ /* 0x040fe200078e02ff */
[----:B------:R-:W-:Y:S01]  /*7600*/  SHF.R.S32.HI R6, RZ, 0x18, R65 ;  /* 0x00000018ff067819 */ /* 0x000fe20000011441 */
[----:B------:R-:W-:Y:S01]  /*7610*/  IMAD R8, R3, R82, R8 ;  /* 0x0000005203087224 */ /* 0x000fe200078e0208 */
[----:B------:R-:W-:Y:S01]  /*7620*/  SHF.R.S32.HI R7, RZ, 0x18, R7 ;  /* 0x00000018ff077819 */ /* 0x000fe20000011407 */
[----:B------:R-:W-:Y:S01]  /*7630*/  IMAD R27, R78, R27, RZ ;  /* 0x0000001b4e1b7224 */ /* 0x000fe200078e02ff */
[----:B------:R-:W-:Y:S01]  /*7640*/  I2IP.S8.S32.SAT R84, R2, R0, R81 ;  /* 0x0000000002547239 */ /* 0x000fe20000001451 */
[-C--:B------:R-:W-:Y:S01]  /*7650*/  IMAD R9, R6, R82.reuse, R9 ;  /* 0x0000005206097224 */ /* 0x080fe200078e0209 */
[----:B------:R-:W-:Y:S01]  /*7660*/  SHF.L.U32 R2, R103, 0x10, RZ ;  /* 0x0000001067027819 */ /* 0x000fe200000006ff */
[----:B------:R-:W-:Y:S01]  /*7670*/  IMAD R10, R7, R82, R10 ;  /* 0x00000052070a7224 */ /* 0x000fe200078e020a */
[----:B------:R-:W-:Y:S01]  /*7680*/  SHF.R.S32.HI R0, RZ, 0x18, R102 ;  /* 0x00000018ff007819 */ /* 0x000fe20000011466 */
[C---:B------:R-:W-:Y:S01]  /*7690*/  IMAD R31, R78.reuse, R31, RZ ;  /* 0x0000001f4e1f7224 */ /* 0x040fe200078e02ff */
[----:B------:R-:W-:Y:S01]  /*76a0*/  I2IP.S8.S32.SAT R85, R5, R4, R11 ;  /* 0x0000000405557239 */ /* 0x000fe2000000140b */
[----:B------:R-:W-:Y:S01]  /*76b0*/  IMAD R35, R78, R35, RZ ;  /* 0x000000234e237224 */ /* 0x000fe200078e02ff */
[C---:B------:R-:W-:Y:S01]  /*76c0*/  PRMT R3, R103.reuse, 0x8880, RZ ;  /* 0x0000888067037816 */ /* 0x040fe200000000ff */
[-C--:B------:R-:W-:Y:S01]  /*76d0*/  IMAD R15, R0, R82.reuse, R15 ;  /* 0x00000052000f7224 */ /* 0x080fe200078e020f */
[----:B------:R-:W-:Y:S01]  /*76e0*/  SHF.L.U32 R5, R103, 0x8, RZ ;  /* 0x0000000867057819 */ /* 0x000fe200000006ff */
[C---:B------:R-:W-:Y:S01]  /*76f0*/  IMAD R39, R78.reuse, R39, RZ ;  /* 0x000000274e277224 */ /* 0x040fe200078e02ff */
[----:B------:R-:W-:Y:S01]  /*7700*/  SHF.R.S32.HI R2, RZ, 0x18, R2 ;  /* 0x00000018ff027819 */ /* 0x000fe20000011402 */
[-C--:B------:R-:W-:Y:S01]  /*7710*/  IMAD R12, R3, R82.reuse, R12 ;  /* 0x00000052030c7224 */ /* 0x080fe200078e020c */
[----:B------:R-:W-:Y:S01]  /*7720*/  SHF.R.S32.HI R5, RZ, 0x18, R5 ;  /* 0x00000018ff057819 */ /* 0x000fe20000011405 */
[----:B------:R-:W-:Y:S01]  /*7730*/  IMAD R43, R78, R43, RZ ;  /* 0x0000002b4e2b7224 */ /* 0x000fe200078e02ff */
[----:B------:R-:W-:Y:S01]  /*7740*/  SHF.R.S32.HI R4, RZ, 0x18, R103 ;  /* 0x00000018ff047819 */ /* 0x000fe20000011467 */
[-C--:B------:R-:W-:Y:S01]  /*7750*/  IMAD R13, R2, R82.reuse, R13 ;  /* 0x00000052020d7224 */ /* 0x080fe200078e020d */
[C---:B----4-:R-:W-:Y:S01]  /*7760*/  SHF.L.U32 R0, R88.reuse, 0x10, RZ ;  /* 0x0000001058007819 */ /* 0x050fe200000006ff */
[-C--:B------:R-:W-:Y:S01]  /*7770*/  IMAD R14, R5, R82.reuse, R14 ;  /* 0x00000052050e7224 */ /* 0x080fe200078e020e */
[C---:B------:R-:W-:Y:S01]  /*7780*/  PRMT R3, R88.reuse, 0x8880, RZ ;  /* 0x0000888058037816 */ /* 0x040fe200000000ff */
[----:B------:R-:W-:Y:S01]  /*7790*/  IMAD.SHL.U32 R2, R88, 0x100, RZ ;  /* 0x0000010058027824 */ /* 0x000fe200078e00ff */
[----:B------:R-:W-:Y:S01]  /*77a0*/  SHF.R.S32.HI R0, RZ, 0x18, R0 ;  /* 0x00000018ff007819 */ /* 0x000fe20000011400 */
[-C--:B------:R-:W-:Y:S01]  /*77b0*/  IMAD R19, R4, R82.reuse, R19 ;  /* 0x0000005204137224 */ /* 0x080fe200078e0213 */
[----:B------:R-:W-:Y:S01]  /*77c0*/  SHF.L.U32 R4, R89, 0x10, RZ ;  /* 0x0000001059047819 */ /* 0x000fe200000006ff */
[-C--:B------:R-:W-:Y:S01]  /*77d0*/  IMAD R16, R3, R82.reuse, R16 ;  /* 0x0000005203107224 */ /* 0x080fe200078e0210 */
[----:B------:R-:W-:Y:S01]  /*77e0*/  SHF.R.S32.HI R5, RZ, 0x18, R2 ;  /* 0x00000018ff057819 */ /* 0x000fe20000011402 */
[-C--:B------:R-:W-:Y:S01]  /*77f0*/  IMAD R17, R0, R82.reuse, R17 ;  /* 0x0000005200117224 */ /* 0x080fe200078e0211 */
[----:B------:R-:W-:Y:S01]  /*7800*/  SHF.R.S32.HI R0, RZ, 0x18, R88 ;  /* 0x00000018ff007819 */ /* 0x000fe20000011458 */
[----:B------:R-:W-:Y:S01]  /*7810*/  IMAD R47, R78, R47, RZ ;  /* 0x0000002f4e2f7224 */ /* 0x000fe200078e02ff */
[----:B------:R-:W-:Y:S01]  /*7820*/  PRMT R3, R89, 0x8880, RZ ;  /* 0x0000888059037816 */ /* 0x000fe200000000ff */
[-C--:B------:R-:W-:Y:S01]  /*7830*/  IMAD R18, R5, R82.reuse, R18 ;  /* 0x0000005205127224 */ /* 0x080fe200078e0212 */
[----:B------:R-:W-:Y:S01]  /*7840*/  SHF.L.U32 R2, R89, 0x8, RZ ;  /* 0x0000000859027819 */ /* 0x000fe200000006ff */
[-C--:B------:R-:W-:Y:S01]  /*7850*/  IMAD R23, R0, R82.reuse, R23 ;  /* 0x0000005200177224 */ /* 0x080fe200078e0217 */
[----:B------:R-:W-:Y:S01]  /*7860*/  SHF.R.S32.HI R0, RZ, 0x18, R4 ;  /* 0x00000018ff007819 */ /* 0x000fe20000011404 */
[-C--:B------:R-:W-:Y:S01]  /*7870*/  IMAD R20, R3, R82.reuse, R20 ;  /* 0x0000005203147224 */ /* 0x080fe200078e0214 */
[----:B------:R-:W-:Y:S01]  /*7880*/  SHF.R.S32.HI R5, RZ, 0x18, R2 ;  /* 0x00000018ff057819 */ /* 0x000fe20000011402 */
[----:B------:R-:W-:Y:S01]  /*7890*/  IMAD R55, R78, R55, RZ ;  /* 0x000000374e377224 */ /* 0x000fe200078e02ff */
[----:B------:R-:W-:Y:S01]  /*78a0*/  SHF.R.S32.HI R2, RZ, 0x18, R89 ;  /* 0x00000018ff027819 */ /* 0x000fe20000011459 */
[-C--:B------:R-:W-:Y:S01]  /*78b0*/  IMAD R21, R0, R82.reuse, R21 ;  /* 0x0000005200157224 */ /* 0x080fe200078e0215 */
[C---:B------:R-:W-:Y:S01]  /*78c0*/  SHF.L.U32 R0, R90.reuse, 0x10, RZ ;  /* 0x000000105a007819 */ /* 0x040fe200000006ff */
[-C--:B------:R-:W-:Y:S01]  /*78d0*/  IMAD R22, R5, R82.reuse, R22 ;  /* 0x0000005205167224 */ /* 0x080fe200078e0216 */
[----:B------:R-:W-:Y:S01]  /*78e0*/  PRMT R3, R90, 0x8880, RZ ;  /* 0x000088805a037816 */ /* 0x000fe200000000ff */
        /* <DEDUP_REMOVED lines=9> */
[----:B------:R-:W-:Y:S01]  /*7980*/  SHF.L.U32 R0, R91, 0x10, RZ ;  /* 0x000000105b007819 */ /* 0x000fe200000006ff */
[-C--:B------:R-:W-:Y:S01]  /*7990*/  IMAD R26, R5, R82.reuse, R26 ;  /* 0x00000052051a7224 */ /* 0x080fe200078e021a */
[C---:B------:R-:W-:Y:S01]  /*79a0*/  PRMT R3, R91.reuse, 0x8880, RZ ;  /* 0x000088805b037816 */ /* 0x040fe200000000ff */
[-C--:B------:R-:W-:Y:S01]  /*79b0*/  IMAD R31, R2, R82.reuse, R31 ;  /* 0x00000052021f7224 */ /* 0x080fe200078e021f */
[----:B------:R-:W-:Y:S01]  /*79c0*/  SHF.L.U32 R2, R91, 0x8, RZ ;  /* 0x000000085b027819 */ /* 0x000fe200000006ff */
[----:B------:R-:W-:Y:S01]  /*79d0*/  IMAD R67, R78, R67, RZ ;  /* 0x000000434e437224 */ /* 0x000fe200078e02ff */
[----:B------:R-:W-:Y:S01]  /*79e0*/  SHF.R.S32.HI R0, RZ, 0x18, R0 ;  /* 0x00000018ff007819 */ /* 0x000fe20000011400 */
[-C--:B------:R-:W-:Y:S01]  /*79f0*/  IMAD R28, R3, R82.reuse, R28 ;  /* 0x00000052031c7224 */ /* 0x080fe200078e021c */
[----:B------:R-:W-:Y:S02]  /*7a00*/  SHF.R.S32.HI R5, RZ, 0x18, R2 ;  /* 0x00000018ff057819 */ /* 0x000fe40000011402 */
[----:B------:R-:W-:Y:S01]  /*7a10*/  SHF.R.S32.HI R2, RZ, 0x18, R91 ;  /* 0x00000018ff027819 */ /* 0x000fe2000001145b */
[-C--:B------:R-:W-:Y:S01]  /*7a20*/  IMAD R29, R0, R82.reuse, R29 ;  /* 0x00000052001d7224 */ /* 0x080fe200078e021d */
[C---:B-1----:R-:W-:Y:S01]  /*7a30*/  PRMT R3, R92.reuse, 0x8880, RZ ;  /* 0x000088805c037816 */ /* 0x042fe200000000ff */
[----:B------:R-:W-:Y:S01]  /*7a40*/  IMAD.U32 R0, R92, 0x10000, RZ ;  /* 0x000100005c007824 */ /* 0x000fe200078e00ff */
[----:B------:R-:W-:Y:S01]  /*7a50*/  SHF.L.U32 R4, R93, 0x10, RZ ;  /* 0x000000105d047819 */ /* 0x000fe200000006ff */
[----:B------:R-:W-:Y:S01]  /*7a60*/  IMAD R30, R5, R82, R30 ;  /* 0x00000052051e7224 */ /* 0x000fe200078e021e */
[----:B------:R-:W-:Y:S01]  /*7a70*/  I2IP.S8.S32.SAT R10, R15, R10, RZ ;  /* 0x0000000a0f0a7239 */ /* 0x000fe200000014ff */
[-C--:B------:R-:W-:Y:S01]  /*7a80*/  IMAD R35, R2, R82.reuse, R35 ;  /* 0x0000005202237224 */ /* 0x080fe200078e0223 */
[----:B------:R-:W-:Y:S01]  /*7a90*/  SHF.L.U32 R2, R92, 0x8, RZ ;  /* 0x000000085c027819 */ /* 0x000fe200000006ff */
[-C--:B------:R-:W-:Y:S01]  /*7aa0*/  IMAD R32, R3, R82.reuse, R32 ;  /* 0x0000005203207224 */ /* 0x080fe200078e0220 */
[----:B------:R-:W-:Y:S02]  /*7ab0*/  SHF.R.S32.HI R0, RZ, 0x18, R0 ;  /* 0x00000018ff007819 */ /* 0x000fe40000011400 */
[----:B------:R-:W-:Y:S02]  /*7ac0*/  SHF.R.S32.HI R5, RZ, 0x18, R2 ;  /* 0x00000018ff057819 */ /* 0x000fe40000011402 */
[----:B------:R-:W-:Y:S01]  /*7ad0*/  PRMT R3, R93, 0x8880, RZ ;  /* 0x000088805d037816 */ /* 0x000fe200000000ff */
[-C--:B------:R-:W-:Y:S01]  /*7ae0*/  IMAD R33, R0, R82.reuse, R33 ;  /* 0x0000005200217224 */ /* 0x080fe200078e0221 */
[----:B------:R-:W-:Y:S01]  /*7af0*/  SHF.R.S32.HI R0, RZ, 0x18, R92 ;  /* 0x00000018ff007819 */ /* 0x000fe2000001145c */
[----:B------:R-:W-:Y:S01]  /*7b00*/  IMAD R34, R5, R82, R34 ;  /* 0x0000005205227224 */ /* 0x000fe200078e0222 */
[----:B------:R-:W-:Y:S02]  /*7b10*/  SHF.L.U32 R2, R93, 0x8, RZ ;  /* 0x000000085d027819 */ /* 0x000fe400000006ff */
[----:B------:R-:W-:Y:S01]  /*7b20*/  I2IP.S8.S32.SAT R14, R19, R14, RZ ;  /* 0x0000000e130e7239 */ /* 0x000fe200000014ff */
[-C--:B------:R-:W-:Y:S01]  /*7b30*/  IMAD R39, R0, R82.reuse, R39 ;  /* 0x0000005200277224 */ /* 0x080fe200078e0227 */
[----:B------:R-:W-:Y:S01]  /*7b40*/  SHF.R.S32.HI R0, RZ, 0x18, R4 ;  /* 0x00000018ff007819 */ /* 0x000fe20000011404 */
[-C--:B------:R-:W-:Y:S01]  /*7b50*/  IMAD R36, R3, R82.reuse, R36 ;  /* 0x0000005203247224 */ /* 0x080fe200078e0224 */
[----:B------:R-:W-:Y:S02]  /*7b60*/  SHF.R.S32.HI R5, RZ, 0x18, R2 ;  /* 0x00000018ff057819 */ /* 0x000fe40000011402 */
[----:B------:R-:W-:Y:S01]  /*7b70*/  SHF.L.U32 R2, R94, 0x10, RZ ;  /* 0x000000105e027819 */ /* 0x000fe200000006ff */
[-C--:B------:R-:W-:Y:S01]  /*7b80*/  IMAD R37, R0, R82.reuse, R37 ;  /* 0x0000005200257224 */ /* 0x080fe200078e0225 */
[----:B------:R-:W-:Y:S01]  /*7b90*/  SHF.R.S32.HI R0, RZ, 0x18, R93 ;  /* 0x00000018ff007819 */ /* 0x000fe2000001145d */
[-C--:B------:R-:W-:Y:S01]  /*7ba0*/  IMAD R38, R5, R82.reuse, R38 ;  /* 0x0000005205267224 */ /* 0x080fe200078e0226 */
[C---:B------:R-:W-:Y:S02]  /*7bb0*/  PRMT R3, R94.reuse, 0x8880, RZ ;  /* 0x000088805e037816 */ /* 0x040fe400000000ff */
[----:B------:R-:W-:Y:S01]  /*7bc0*/  SHF.L.U32 R5, R94, 0x8, RZ ;  /* 0x000000085e057819 */ /* 0x000fe200000006ff */
[-C--:B------:R-:W-:Y:S01]  /*7bd0*/  IMAD R43, R0, R82.reuse, R43 ;  /* 0x00000052002b7224 */ /* 0x080fe200078e022b */
[----:B------:R-:W-:Y:S01]  /*7be0*/  SHF.R.S32.HI R2, RZ, 0x18, R2 ;  /* 0x00000018ff027819 */ /* 0x000fe20000011402 */
[-C--:B------:R-:W-:Y:S01]  /*7bf0*/  IMAD R40, R3, R82.reuse, R40 ;  /* 0x0000005203287224 */ /* 0x080fe200078e0228 */
[----:B------:R-:W-:Y:S02]  /*7c00*/  SHF.R.S32.HI R5, RZ, 0x18, R5 ;  /* 0x00000018ff057819 */ /* 0x000fe40000011405 */
[----:B------:R-:W-:Y:S01]  /*7c10*/  SHF.R.S32.HI R4, RZ, 0x18, R94 ;  /* 0x00000018ff047819 */ /* 0x000fe2000001145e */
[-C--:B------:R-:W-:Y:S01]  /*7c20*/  IMAD R41, R2, R82.reuse, R41 ;  /* 0x0000005202297224 */ /* 0x080fe200078e0229 */
[----:B------:R-:W-:Y:S01]  /*7c30*/  SHF.L.U32 R0, R95, 0x10, RZ ;  /* 0x000000105f007819 */ /* 0x000fe200000006ff */
[-C--:B------:R-:W-:Y:S01]  /*7c40*/  IMAD R42, R5, R82.reuse, R42 ;  /* 0x00000052052a7224 */ /* 0x080fe200078e022a */
[C---:B------:R-:W-:Y:S01]  /*7c50*/  PRMT R3, R95.reuse, 0x8880, RZ ;  /* 0x000088805f037816 */ /* 0x040fe200000000ff */
[-C--:B------:R-:W-:Y:S01]  /*7c60*/  IMAD R47, R4, R82.reuse, R47 ;  /* 0x00000052042f7224 */ /* 0x080fe200078e022f */
[----:B------:R-:W-:Y:S02]  /*7c70*/  SHF.L.U32 R2, R95, 0x8, RZ ;  /* 0x000000085f027819 */ /* 0x000fe400000006ff */
[----:B------:R-:W-:Y:S01]  /*7c80*/  SHF.R.S32.HI R0, RZ, 0x18, R0 ;  /* 0x00000018ff007819 */ /* 0x000fe20000011400 */
[-C--:B------:R-:W-:Y:S01]  /*7c90*/  IMAD R44, R3, R82.reuse, R44 ;  /* 0x00000052032c7224 */ /* 0x080fe200078e022c */
[----:B------:R-:W-:Y:S02]  /*7ca0*/  SHF.R.S32.HI R5, RZ, 0x18, R2 ;  /* 0x00000018ff057819 */ /* 0x000fe40000011402 */
[----:B------:R-:W-:Y:S01]  /*7cb0*/  SHF.R.S32.HI R2, RZ, 0x18, R95 ;  /* 0x00000018ff027819 */ /* 0x000fe2000001145f */
[-C--:B------:R-:W-:Y:S01]  /*7cc0*/  IMAD R45, R0, R82.reuse, R45 ;  /* 0x00000052002d7224 */ /* 0x080fe200078e022d */
[----:B------:R-:W-:Y:S01]  /*7cd0*/  PRMT R3, R96, 0x8880, RZ ;  /* 0x0000888060037816 */ /* 0x000fe200000000ff */
[-C--:B------:R-:W-:Y:S01]  /*7ce0*/  IMAD R46, R5, R82.reuse, R46 ;  /* 0x00000052052e7224 */ /* 0x080fe200078e022e */
[C---:B------:R-:W-:Y:S01]  /*7cf0*/  SHF.L.U32 R4, R97.reuse, 0x10, RZ ;  /* 0x0000001061047819 */ /* 0x040fe200000006ff */
[-C--:B------:R-:W-:Y:S01]  /*7d00*/  IMAD R51, R2, R82.reuse, R51 ;  /* 0x0000005202337224 */ /* 0x080fe200078e0233 */
[----:B------:R-:W-:Y:S01]  /*7d10*/  SHF.R.S32.HI R2, RZ, 0x18, R96 ;  /* 0x00000018ff027819 */ /* 0x000fe20000011460 */
[C---:B------:R-:W-:Y:S01]  /*7d20*/  IMAD.U32 R0, R96.reuse, 0x10000, RZ ;  /* 0x0001000060007824 */ /* 0x040fe200078e00ff */
[----:B------:R-:W-:Y:S01]  /*7d30*/  PRMT R5, R97, 0x8880, RZ ;  /* 0x0000888061057816 */ /* 0x000fe200000000ff */
[-C--:B------:R-:W-:Y:S01]  /*7d40*/  IMAD R48, R3, R82.reuse, R48 ;  /* 0x0000005203307224 */ /* 0x080fe200078e0230 */
[----:B------:R-:W-:Y:S02]  /*7d50*/  SHF.L.U32 R3, R96, 0x8, RZ ;  /* 0x0000000860037819 */ /* 0x000fe400000006ff */
[----:B------:R-:W-:Y:S02]  /*7d60*/  SHF.R.S32.HI R0, RZ, 0x18, R0 ;  /* 0x00000018ff007819 */ /* 0x000fe40000011400 */
[----:B------:R-:W-:Y:S02]  /*7d70*/  SHF.R.S32.HI R3, RZ, 0x18, R3 ;  /* 0x00000018ff037819 */ /* 0x000fe40000011403 */
[----:B------:R-:W-:Y:S01]  /*7d80*/  SHF.R.S32.HI R4, RZ, 0x18, R4 ;  /* 0x00000018ff047819 */ /* 0x000fe20000011404 */
[-C--:B------:R-:W-:Y:S01]  /*7d90*/  IMAD R49, R0, R82.reuse, R49 ;  /* 0x0000005200317224 */ /* 0x080fe200078e0231 */
[----:B------:R-:W-:Y:S01]  /*7da0*/  SHF.R.S32.HI R0, RZ, 0x18, R97 ;  /* 0x00000018ff007819 */ /* 0x000fe20000011461 */
[-C--:B------:R-:W-:Y:S01]  /*7db0*/  IMAD R50, R3, R82.reuse, R50 ;  /* 0x0000005203327224 */ /* 0x080fe200078e0232 */
[----:B------:R-:W-:Y:S01]  /*7dc0*/  SHF.L.U32 R3, R97, 0x8, RZ ;  /* 0x0000000861037819 */ /* 0x000fe200000006ff */
[-C--:B------:R-:W-:Y:S01]  /*7dd0*/  IMAD R55, R2, R82.reuse, R55 ;  /* 0x0000005202377224 */ /* 0x080fe200078e0237 */
        /* <DEDUP_REMOVED lines=8> */
[----:B------:R-:W-:Y:S01]  /*7e60*/  IMAD R59, R0, R82, R59 ;  /* 0x00000052003b7224 */ /* 0x000fe200078e023b */
[----:B------:R-:W-:Y:S01]  /*7e70*/  I2IP.S8.S32.SAT R18, R23, R18, RZ ;  /* 0x0000001217127239 */ /* 0x000fe200000014ff */
[----:B------:R-:W-:Y:S01]  /*7e80*/  IMAD R56, R5, R82, R56 ;  /* 0x0000005205387224 */ /* 0x000fe200078e0238 */
[----:B------:R-:W-:Y:S01]  /*7e90*/  I2IP.S8.S32.SAT R86, R9, R8, R10 ;  /* 0x0000000809567239 */ /* 0x000fe2000000140a */
[----:B------:R-:W-:Y:S01]  /*7ea0*/  IMAD R57, R2, R82, R57 ;  /* 0x0000005202397224 */ /* 0x000fe200078e0239 */
[----:B------:R-:W-:Y:S02]  /*7eb0*/  I2IP.S8.S32.SAT R87, R13, R12, R14 ;  /* 0x0000000c0d577239 */ /* 0x000fe4000000140e */
[----:B------:R-:W-:Y:S02]  /*7ec0*/  SHF.R.S32.HI R7, RZ, 0x18, R7 ;  /* 0x00000018ff077819 */ /* 0x000fe40000011407 */
[----:B------:R-:W-:Y:S01]  /*7ed0*/  SHF.L.U32 R2, R99, 0x10, RZ ;  /* 0x0000001063027819 */ /* 0x000fe200000006ff */
[----:B------:R1:W-:Y:S01]  /*7ee0*/  STS.128 [R153+UR49+0xa200], R84 ;  /* 0x00a2005499007988 */ /* 0x0003e20008000c31 */
[----:B------:R-:W-:Y:S01]  /*7ef0*/  SHF.R.S32.HI R0, RZ, 0x18, R98 ;  /* 0x00000018ff007819 */ /* 0x000fe20000011462 */
[----:B------:R-:W-:Y:S01]  /*7f00*/  IMAD R58, R7, R82, R58 ;  /* 0x00000052073a7224 */ /* 0x000fe200078e023a */
[----:B------:R-:W-:Y:S02]  /*7f10*/  I2IP.S8.S32.SAT R16, R17, R16, R18 ;  /* 0x0000001011107239 */ /* 0x000fe40000001412 */
[----:B------:R-:W-:Y:S01]  /*7f20*/  I2IP.S8.S32.SAT R17, R27, R22, RZ ;  /* 0x000000161b117239 */ /* 0x000fe200000014ff */
[----:B------:R-:W-:Y:S01]  /*7f30*/  IMAD R63, R0, R82, R63 ;  /* 0x00000052003f7224 */ /* 0x000fe200078e023f */
[----:B------:R-:W-:Y:S02]  /*7f40*/  I2IP.S8.S32.SAT R18, R31, R26, RZ ;  /* 0x0000001a1f127239 */ /* 0x000fe400000014ff */
[----:B------:R-:W-:Y:S02]  /*7f50*/  I2IP.S8.S32.SAT R19, R35, R30, RZ ;  /* 0x0000001e23137239 */ /* 0x000fe400000014ff */
[C---:B------:R-:W-:Y:S02]  /*7f60*/  PRMT R3, R99.reuse, 0x8880, RZ ;  /* 0x0000888063037816 */ /* 0x040fe400000000ff */
[----:B------:R-:W-:Y:S02]  /*7f70*/  SHF.L.U32 R5, R99, 0x8, RZ ;  /* 0x0000000863057819 */ /* 0x000fe400000006ff */
[----:B------:R-:W-:Y:S01]  /*7f80*/  SHF.R.S32.HI R2, RZ, 0x18, R2 ;  /* 0x00000018ff027819 */ /* 0x000fe20000011402 */
[----:B------:R-:W-:Y:S01]  /*7f90*/  IMAD R60, R3, R82, R60 ;  /* 0x00000052033c7224 */ /* 0x000fe200078e023c */
[----:B------:R-:W-:Y:S02]  /*7fa0*/  I2IP.S8.S32.SAT R17, R21, R20, R17 ;  /* 0x0000001415117239 */ /* 0x000fe40000001411 */
[----:B------:R-:W-:Y:S01]  /*7fb0*/  I2IP.S8.S32.SAT R18, R25, R24, R18 ;  /* 0x0000001819127239 */ /* 0x000fe20000001412 */
[----:B------:R-:W-:Y:S01]  /*7fc0*/  IMAD R61, R2, R82, R61 ;  /* 0x00000052023d7224 */ /* 0x000fe200078e023d */
[----:B------:R-:W-:Y:S02]  /*7fd0*/  I2IP.S8.S32.SAT R19, R29, R28, R19 ;  /* 0x0000001c1d137239 */ /* 0x000fe40000001413 */
[----:B------:R-:W-:Y:S02]  /*7fe0*/  SHF.R.S32.HI R5, RZ, 0x18, R5 ;  /* 0x00000018ff057819 */ /* 0x000fe40000011405 */
[----:B------:R-:W-:Y:S01]  /*7ff0*/  SHF.R.S32.HI R4, RZ, 0x18, R99 ;  /* 0x00000018ff047819 */ /* 0x000fe20000011463 */
[----:B------:R1:W-:Y:S01]  /*8000*/  STS.128 [R172+0xa200], R16 ;  /* 0x00a20010ac007388 */ /* 0x0003e20000000c00 */
[----:B------:R-:W-:Y:S01]  /*8010*/  I2IP.S8.S32.SAT R34, R39, R34, RZ ;  /* 0x0000002227227239 */ /* 0x000fe200000014ff */
[----:B------:R-:W-:Y:S01]  /*8020*/  IMAD R62, R5, R82, R62 ;  /* 0x00000052053e7224 */ /* 0x000fe200078e023e */
[----:B------:R-:W-:Y:S01]  /*8030*/  I2IP.S8.S32.SAT R38, R43, R38, RZ ;  /* 0x000000262b267239 */ /* 0x000fe200000014ff */
[----:B------:R-:W-:Y:S01]  /*8040*/  IMAD R67, R4, R82, R67 ;  /* 0x0000005204437224 */ /* 0x000fe200078e0243 */
[----:B------:R-:W-:Y:S02]  /*8050*/  I2IP.S8.S32.SAT R42, R47, R42, RZ ;  /* 0x0000002a2f2a7239 */ /* 0x000fe400000014ff */
[----:B------:R-:W-:Y:S02]  /*8060*/  I2IP.S8.S32.SAT R35, R51, R46, RZ ;  /* 0x0000002e33237239 */ /* 0x000fe400000014ff */
[----:B------:R-:W-:Y:S02]  /*8070*/  I2IP.S8.S32.SAT R32, R33, R32, R34 ;  /* 0x0000002021207239 */ /* 0x000fe40000001422 */
[----:B------:R-:W-:Y:S02]  /*8080*/  I2IP.S8.S32.SAT R33, R37, R36, R38 ;  /* 0x0000002425217239 */ /* 0x000fe40000001426 */
[----:B------:R-:W-:Y:S02]  /*8090*/  I2IP.S8.S32.SAT R34, R41, R40, R42 ;  /* 0x0000002829227239 */ /* 0x000fe4000000142a */
[----:B------:R-:W-:Y:S02]  /*80a0*/  I2IP.S8.S32.SAT R35, R45, R44, R35 ;  /* 0x0000002c2d237239 */ /* 0x000fe40000001423 */
[----:B------:R-:W-:Y:S02]  /*80b0*/  I2IP.S8.S32.SAT R50, R55, R50, RZ ;  /* 0x0000003237327239 */ /* 0x000fe400000014ff */
[----:B------:R-:W-:Y:S01]  /*80c0*/  I2IP.S8.S32.SAT R54, R59, R54, RZ ;  /* 0x000000363b367239 */ /* 0x000fe200000014ff */
[----:B------:R1:W-:Y:S01]  /*80d0*/  STS.128 [R171+0xa200], R32 ;  /* 0x00a20020ab007388 */ /* 0x0003e20000000c00 */
[----:B------:R-:W-:Y:S02]  /*80e0*/  I2IP.S8.S32.SAT R58, R63, R58, RZ ;  /* 0x0000003a3f3a7239 */ /* 0x000fe400000014ff */
[----:B------:R-:W-:Y:S02]  /*80f0*/  I2IP.S8.S32.SAT R62, R67, R62, RZ ;  /* 0x0000003e433e7239 */ /* 0x000fe400000014ff */
[----:B------:R-:W-:Y:S02]  /*8100*/  I2IP.S8.S32.SAT R48, R49, R48, R50 ;  /* 0x0000003031307239 */ /* 0x000fe40000001432 */
[----:B------:R-:W-:Y:S02]  /*8110*/  I2IP.S8.S32.SAT R49, R53, R52, R54 ;  /* 0x0000003435317239 */ /* 0x000fe40000001436 */
[----:B------:R-:W-:Y:S02]  /*8120*/  I2IP.S8.S32.SAT R50, R57, R56, R58 ;  /* 0x0000003839327239 */ /* 0x000fe4000000143a */
[----:B------:R-:W-:Y:S02]  /*8130*/  I2IP.S8.S32.SAT R51, R61, R60, R62 ;  /* 0x0000003c3d337239 */ /* 0x000fe4000000143e */
[----:B------:R-:W-:Y:S02]  /*8140*/  LEA R0, R160, UR49, 0x3 ;  /* 0x00000031a0007c11 */ /* 0x000fe4000f8e18ff */
[----:B------:R-:W-:Y:S01]  /*8150*/  @P6 SHF.L.U32 R3, R159, 0x1f, RZ ;  /* 0x0000001f9f036819 */ /* 0x000fe200000006ff */
        /* <DEDUP_REMOVED lines=9> */
[----:B------:R-:W-:Y:S02]  /*81f0*/  UIADD3 UR8, UP0, UPT, UR52, 0x680, URZ ;  /* 0x0000068034087890 */ /* 0x000fe4000ff1e0ff */
[----:B------:R-:W-:Y:S02]  /*8200*/  UIADD3 UR5, UPT, UPT, UR41, 0x40, URZ ;  /* 0x0000004029057890 */ /* 0x000fe4000fffe0ff */
[----:B------:R-:W-:Y:S02]  /*8210*/  UIADD3 UR4, UPT, UPT, UR49, 0xa200, URZ ;  /* 0x0000a20031047890 */ /* 0x000fe4000fffe0ff */
[----:B------:R-:W-:Y:S01]  /*8220*/  UIADD3.X UR9, UPT, UPT, URZ, UR53, URZ, UP0, !UPT ;  /* 0x00000035ff097290 */ /* 0x000fe200087fe4ff */
[----:B------:R-:W-:Y:S01]  /*8230*/  UMOV UR6, UR42 ;  /* 0x0000002a00067c82 */ /* 0x000fe20008000000 */
[----:B------:R-:W-:Y:S07]  /*8240*/  UMOV UR7, UR36 ;  /* 0x0000002400077c82 */ /* 0x000fee0008000000 */
[----:B------:R2:W-:Y:S01]  /*8250*/  UTMASTG.3D [UR4], [UR8] ;  /* 0x00000004080073b5 */ /* 0x0005e20008010000 */
[----:B------:R0:W-:Y:S01]  /*8260*/  UTMACMDFLUSH ;  /* 0x00000000000079b7 */ /* 0x0001e20000000000 */
[----:B--2---:R-:W-:Y:S04]  /*8270*/  DEPBAR.LE SB0, 0x1 ;  /* 0x000080400000791a */ /* 0x004fe80000000000 */
.L_x_104:
[----:B------:R-:W-:Y:S05]  /*8280*/  BSYNC.RECONVERGENT B0 ;  /* 0x0000000000007941 */ /* 0x000fea0003800200 */
.L_x_103:
        /* <DEDUP_REMOVED lines=16> */
.L_x_108:
[----:B------:R-:W-:Y:S05]  /*8390*/  BSYNC B0 ;  /* 0x0000000000007941 */ /* 0x000fea0003800000 */
.L_x_107:
        /* <DEDUP_REMOVED lines=19> */
[----:B--234-:R-:W-:Y:S02]  /*84d0*/  LOP3.LUT R159, R159, R0, RZ, 0x3c, !PT ;  /* 0x000000009f9f7212 */ /* 0x01cfe400078e3cff */
.L_x_106:
[----:B------:R-:W-:Y:S05]  /*84e0*/  BSYNC B1 ;  /* 0x0000000000017941 */ /* 0x000fea0003800000 */
.L_x_105:
[----:B------:R-:W-:Y:S05]  /*84f0*/  VIADD R3, R80, 0x80 ;  /* 0x0000008050037836 */ /* 0x000fea0000000000 */
        /* <DEDUP_REMOVED lines=9> */
[----:B------:R-:W3:Y:S01]  /*8590*/  LDCU.64 UR6, c[0x4][0x80] ;  /* 0x01001000ff0677ac */ /* 0x000ee20008000a00 */
[----:B------:R-:W4:Y:S01]  /*85a0*/  LDC.64 R2, c[0x4][R3] ;  /* 0x0100000003027b82 */ /* 0x000f220000000a00 */
[----:B------:R-:W5:Y:S01]  /*85b0*/  LDCU.64 UR4, c[0x4][0x18] ;  /* 0x01000300ff0477ac */ /* 0x000f620008000a00 */
[----:B--2---:R-:W-:Y:S01]  /*85c0*/  MOV R5, UR9 ;  /* 0x0000000900057c02 */ /* 0x004fe20008000f00 */
[----:B------:R-:W-:Y:S01]  /*85d0*/  IMAD.U32 R4, RZ, RZ, UR8 ;  /* 0x00000008ff047e24 */ /* 0x000fe2000f8e00ff */
[----:B---3--:R-:W-:Y:S01]  /*85e0*/  MOV R7, UR7 ;  /* 0x0000000700077c02 */ /* 0x008fe20008000f00 */
[----:B------:R-:W-:Y:S01]  /*85f0*/  IMAD.U32 R6, RZ, RZ, UR6 ;  /* 0x00000006ff067e24 */ /* 0x000fe2000f8e00ff */
[----:B-----5:R-:W-:Y:S01]  /*8600*/  MOV R11, UR5 ;  /* 0x00000005000b7c02 */ /* 0x020fe20008000f00 */
[----:B------:R-:W-:Y:S02]  /*8610*/  IMAD.U32 R10, RZ, RZ, UR4 ;  /* 0x00000004ff0a7e24 */ /* 0x000fe4000f8e00ff */
[----:B------:R-:W-:Y:S07]  /*8620*/  LEPC R20, `(.L_x_110) ;  /* 0x000000001014794e */ /* 0x000fee0000000000 */
[----:B-1--4-:R-:W-:Y:S05]  /*8630*/  CALL.ABS.NOINC R2 ;  /* 0x0000000002007343 */ /* 0x012fea0003c00000 */
.L_x_110:
[----:B------:R-:W-:Y:S05]  /*8640*/  WARPSYNC.ALL ;  /* 0x0000000000007948 */ /* 0x000fea0003800000 */
[----:B------:R-:W-:Y:S01]  /*8650*/  R2UR UR4, R80 ;  /* 0x00000000500472ca */ /* 0x000fe200000e0000 */
[----:B------:R-:W-:Y:S01]  /*8660*/  BSSY.RECONVERGENT B0, `(.L_x_111) ;  /* 0x000011f000007945 */ /* 0x000fe20003800200 */
[C---:B------:R-:W-:Y:S02]  /*8670*/  PRMT R81, R100.reuse, 0x8880, RZ ;  /* 0x0000888064517816 */ /* 0x040fe400000000ff */
[C---:B-1----:R-:W-:Y:S02]  /*8680*/  SHF.L.U32 R84, R100.reuse, 0x8, RZ ;  /* 0x0000000864547819 */ /* 0x042fe400000006ff */
[----:B------:R-:W-:Y:S02]  /*8690*/  SHF.L.U32 R83, R100, 0x10, RZ ;  /* 0x0000001064537819 */ /* 0x000fe400000006ff */
[----:B------:R-:W-:Y:S02]  /*86a0*/  SHF.R.S32.HI R84, RZ, 0x18, R84 ;  /* 0x00000018ff547819 */ /* 0x000fe40000011454 */
[----:B------:R-:W-:Y:S02]  /*86b0*/  SHF.R.S32.HI R83, RZ, 0x18, R83 ;  /* 0x00000018ff537819 */ /* 0x000fe40000011453 */
[----:B------:R-:W-:Y:S01]  /*86c0*/  ISETP.NE.AND P0, PT, R167, RZ, PT ;  /* 0x000000ffa700720c */ /* 0x000fe20003f05270 */
[----:B------:R-:W1:Y:S01]  /*86d0*/  LDTM.x64 R4, tmem[UR4+0x80] ;  /* 0x00008004000479ee */ /* 0x000e620008340000 */
[----:B------:R-:W-:Y:S01]  /*86e0*/  ISETP.NE.AND P6, PT, R117, RZ, PT ;  /* 0x000000ff7500720c */ /* 0x000fe20003fc5270 */
[C---:B-1----:R-:W-:Y:S02]  /*86f0*/  IMAD R0, R78.reuse, R4, RZ ;  /* 0x000000044e007224 */ /* 0x042fe400078e02ff */
        /* <DEDUP_REMOVED lines=141> */
[C---:B------:R-:W-:Y:S01]  /*8fd0*/  PRMT R3, R92.reuse, 0x8880, RZ ;  /* 0x000088805c037816 */ /* 0x040fe200000000ff */
        /* <DEDUP_REMOVED lines=124> */
[----:B------:R-:W-:Y:S02]  /*97a0*/  UIADD3 UR8, UP0, UPT, UR52, 0x680, URZ ;  /* 0x0000068034087890 */ /* 0x000fe4000ff1e0ff */
[----:B------:R-:W-:Y:S02]  /*97b0*/  UIADD3 UR5, UPT, UPT, UR41, 0x80, URZ ;  /* 0x0000008029057890 */ /* 0x000fe4000fffe0ff */
[----:B------:R-:W-:Y:S01]  /*97c0*/  MOV R166, UR10 ;  /* 0x0000000a00a67c02 */ /* 0x000fe20008000f00 */
[----:B------:R-:W-:Y:S01]  /*97d0*/  UIADD3.X UR9, UPT, UPT, URZ, UR53, URZ, UP0, !UPT ;  /* 0x00000035ff097290 */ /* 0x000fe200087fe4ff */
[----:B------:R-:W-:Y:S02]  /*97e0*/  UMOV UR6, UR42 ;  /* 0x0000002a00067c82 */ /* 0x000fe40008000000 */
[----:B------:R-:W-:Y:S01]  /*97f0*/  R2UR UR4, R166 ;  /* 0x00000000a60472ca */ /* 0x000fe200000e0000 */
[----:B------:R-:W-:Y:S11]  /*9800*/  UMOV UR7, UR36 ;  /* 0x0000002400077c82 */ /* 0x000ff60008000000 */
[----:B------:R-:W-:Y:S01]  /*9810*/  @!UPT UIADD3 URZ, UPT, UPT, URZ, URZ, URZ ;  /* 0x000000fffffff290 */ /* 0x000fe2000fffe0ff */
[----:B------:R2:W-:Y:S01]  /*9820*/  UTMASTG.3D [UR4], [UR8] ;  /* 0x00000004080073b5 */ /* 0x0005e20008010000 */
[----:B------:R0:W-:Y:S01]  /*9830*/  UTMACMDFLUSH ;  /* 0x00000000000079b7 */ /* 0x0001e20000000000 */
[----:B--2---:R-:W-:Y:S04]  /*9840*/  DEPBAR.LE SB0, 0x1 ;  /* 0x000080400000791a */ /* 0x004fe80000000000 */
.L_x_112:
[----:B------:R-:W-:Y:S05]  /*9850*/  BSYNC.RECONVERGENT B0 ;  /* 0x0000000000007941 */ /* 0x000fea0003800200 */
.L_x_111:
        /* <DEDUP_REMOVED lines=16> */
.L_x_116:
[----:B------:R-:W-:Y:S05]  /*9960*/  BSYNC B0 ;  /* 0x0000000000007941 */ /* 0x000fea0003800000 */
.L_x_115:
        /* <DEDUP_REMOVED lines=20> */
.L_x_114:
[----:B------:R-:W-:Y:S05]  /*9ab0*/  BSYNC B1 ;  /* 0x0000000000017941 */ /* 0x000fea0003800000 */
.L_x_113:
        /* <DEDUP_REMOVED lines=21> */
.L_x_118:
[----:B------:R-:W-:Y:S01]  /*9c10*/  ISETP.NE.AND P0, PT, R167, RZ, PT ;  /* 0x000000ffa700720c */ /* 0x000fe20003f05270 */
[----:B------:R-:W-:Y:S05]  /*9c20*/  WARPSYNC.ALL ;  /* 0x0000000000007948 */ /* 0x000fea0003800000 */
[----:B------:R-:W-:Y:S01]  /*9c30*/  IMAD.U32 R140, R102, 0x10000, RZ ;  /* 0x00010000668c7824 */ /* 0x000fe200078e00ff */
[----:B------:R-:W-:Y:S01]  /*9c40*/  R2UR UR4, R80 ;  /* 0x00000000500472ca */ /* 0x000fe200000e0000 */
[----:B------:R-:W-:Y:S01]  /*9c50*/  IMAD.U32 R134, R88, 0x10000, RZ ;  /* 0x0001000058867824 */ /* 0x000fe200078e00ff */
[C---:B------:R-:W-:Y:S01]  /*9c60*/  SHF.L.U32 R0, R100.reuse, 0x10, RZ ;  /* 0x0000001064007819 */ /* 0x040fe200000006ff */
[----:B-1----:R-:W-:Y:S01]  /*9c70*/  IMAD.U32 R119, R93, 0x10000, RZ ;  /* 0x000100005d777824 */ /* 0x002fe200078e00ff */
[----:B------:R-:W-:Y:S01]  /*9c80*/  PRMT R3, R100, 0x8880, RZ ;  /* 0x0000888064037816 */ /* 0x000fe200000000ff */
[----:B------:R-:W-:Y:S01]  /*9c90*/  IMAD.U32 R104, R98, 0x10000, RZ ;  /* 0x0001000062687824 */ /* 0x000fe200078e00ff */
[----:B------:R-:W-:Y:S01]  /*9ca0*/  SHF.L.U32 R81, R100, 0x8, RZ ;  /* 0x0000000864517819 */ /* 0x000fe200000006ff */
[----:B------:R-:W-:Y:S01]  /*9cb0*/  IMAD.SHL.U32 R127, R90, 0x100, RZ ;  /* 0x000001005a7f7824 */ /* 0x000fe200078e00ff */
[----:B------:R-:W-:Y:S01]  /*9cc0*/  SHF.R.S32.HI R0, RZ, 0x18, R0 ;  /* 0x00000018ff007819 */ /* 0x000fe20000011400 */
[----:B------:R-:W-:Y:S01]  /*9cd0*/  IMAD.SHL.U32 R112, R95, 0x100, RZ ;  /* 0x000001005f707824 */ /* 0x000fe200078e00ff */
[----:B------:R-:W-:Y:S01]  /*9ce0*/  SHF.R.S32.HI R81, RZ, 0x18, R81 ;  /* 0x00000018ff517819 */ /* 0x000fe20000011451 */
[----:B------:R-:W-:Y:S01]  /*9cf0*/  BSSY.RECONVERGENT B0, `(.L_x_119) ;  /* 0x0000121000007945 */ /* 0x000fe20003800200 */
[----:B------:R-:W-:Y:S01]  /*9d00*/  SHF.R.S32.HI R2, RZ, 0x18, R100 ;  /* 0x00000018ff027819 */ /* 0x000fe20000011464 */
[----:B------:R-:W1:Y:S01]  /*9d10*/  LDTM.x64 R4, tmem[UR4+0xc0] ;  /* 0x0000c004000479ee */ /* 0x000e620008340000 */
[----:B------:R-:W-:Y:S01]  /*9d20*/  NOP ;  /* 0x0000000000007918 */ /* 0x000fe20000000000 */
[----:B------:R-:W-:Y:S02]  /*9d30*/  SHF.R.S32.HI R84, RZ, 0x18, R101 ;  /* 0x00000018ff547819 */ /* 0x000fe40000011465 */
[----:B------:R-:W-:Y:S02]  /*9d40*/  SHF.R.S32.HI R85, RZ, 0x18, R102 ;  /* 0x00000018ff557819 */ /* 0x000fe40000011466 */
[----:B------:R-:W-:Y:S02]  /*9d50*/  SHF.R.S32.HI R86, RZ, 0x18, R103 ;  /* 0x00000018ff567819 */ /* 0x000fe40000011467 */
[----:B------:R-:W-:Y:S02]  /*9d60*/  SHF.R.S32.HI R87, RZ, 0x18, R88 ;  /* 0x00000018ff577819 */ /* 0x000fe40000011458 */
[----:B------:R-:W-:Y:S02]  /*9d70*/  R2UR UR5, R108 ;  /* 0x000000006c0572ca */ /* 0x000fe400000e0000 */
[C---:B------:R-:W-:Y:S02]  /*9d80*/  PRMT R143, R101.reuse, 0x8880, RZ ;  /* 0x00008880658f7816 */ /* 0x040fe400000000ff */
[----:B------:R-:W-:Y:S02]  /*9d90*/  SHF.L.U32 R83, R101, 0x10, RZ ;  /* 0x0000001065537819 */ /* 0x000fe400000006ff */
[----:B------:R-:W-:Y:S02]  /*9da0*/  PRMT R141, R102, 0x8880, RZ ;  /* 0x00008880668d7816 */ /* 0x000fe400000000ff */
[----:B------:R-:W-:Y:S02]  /*9db0*/  SHF.R.S32.HI R83, RZ, 0x18, R83 ;  /* 0x00000018ff537819 */ /* 0x000fe40000011453 */
[C---:B------:R-:W-:Y:S02]  /*9dc0*/  PRMT R138, R103.reuse, 0x8880, RZ ;  /* 0x00008880678a7816 */ /* 0x040fe400000000ff */
[----:B------:R-:W-:Y:S01]  /*9dd0*/  SHF.L.U32 R137, R103, 0x10, RZ ;  /* 0x0000001067897819 */ /* 0x000fe200000006ff */
[----:B------:R-:W-:Y:S01]  /*9de0*/  UIADD3 UR5, UPT, UPT, UR5, 0xb0, URZ ;  /* 0x000000b005057890 */ /* 0x000fe2000fffe0ff */
[----:B-1----:R-:W-:Y:S01]  /*9df0*/  IMAD R4, R78, R4, RZ ;  /* 0x000000044e047224 */ /* 0x002fe200078e02ff */
[----:B------:R-:W-:Y:S01]  /*9e00*/  PRMT R135, R88, 0x8880, RZ ;  /* 0x0000888058877816 */ /* 0x000fe200000000ff */
[C---:B------:R-:W-:Y:S01]  /*9e10*/  IMAD R5, R78.reuse, R5, RZ ;  /* 0x000000054e057224 */ /* 0x040fe200078e02ff */
[----:B------:R-:W-:Y:S01]  /*9e20*/  UPRMT UR5, UR37, 0x654, UR5 ;  /* 0x0000065425057896 */ /* 0x000fe20008000005 */
[----:B------:R-:W-:Y:S01]  /*9e30*/  IMAD R4, R3, R82, R4 ;  /* 0x0000005203047224 */ /* 0x000fe200078e0204 */
[C---:B------:R-:W-:Y:S01]  /*9e40*/  PRMT R132, R89.reuse, 0x8880, RZ ;  /* 0x0000888059847816 */ /* 0x040fe200000000ff */
[----:B------:R-:W-:Y:S01]  /*9e50*/  IMAD R6, R78, R6, RZ ;  /* 0x000000064e067224 */ /* 0x000fe200078e02ff */
[----:B------:R-:W-:Y:S01]  /*9e60*/  SHF.L.U32 R131, R89, 0x10, RZ ;  /* 0x0000001059837819 */ /* 0x000fe200000006ff */
[----:B------:R-:W-:Y:S01]  /*9e70*/  IMAD R5, R0, R82, R5 ;  /* 0x0000005200057224 */ /* 0x000fe200078e0205 */
[----:B------:R-:W-:Y:S01]  /*9e80*/  PRMT R129, R90, 0x8880, RZ ;  /* 0x000088805a817816 */ /* 0x000fe200000000ff */
[----:B------:R-:W-:Y:S01]  /*9e90*/  IMAD R0, R78, R16, RZ ;  /* 0x000000104e007224 */ /* 0x000fe200078e02ff */
[----:B------:R-:W-:Y:S01]  /*9ea0*/  SHF.L.U32 R128, R90, 0x10, RZ ;  /* 0x000000105a807819 */ /* 0x000fe200000006ff */
[C---:B------:R-:W-:Y:S01]  /*9eb0*/  IMAD R7, R78.reuse, R7, RZ ;  /* 0x000000074e077224 */ /* 0x040fe200078e02ff */
[----:B------:R-:W-:Y:S01]  /*9ec0*/  SYNCS.ARRIVE.TRANS64.RED.A1T0 RZ, [UR5], RZ ;  /* 0x000000ffffff79a7 */ /* 0x000fe20008100405 */
[C---:B------:R-:W-:Y:S01]  /*9ed0*/  IMAD R16, R78.reuse, R20, RZ ;  /* 0x000000144e107224 */ /* 0x040fe200078e02ff */
[C---:B------:R-:W-:Y:S01]  /*9ee0*/  PRMT R126, R91.reuse, 0x8880, RZ ;  /* 0x000088805b7e7816 */ /* 0x040fe200000000ff */
[C---:B------:R-:W-:Y:S01]  /*9ef0*/  IMAD R20, R78.reuse, R24, RZ ;  /* 0x000000184e147224 */ /* 0x040fe200078e02ff */
[----:B------:R-:W-:Y:S01]  /*9f00*/  SHF.L.U32 R125, R91, 0x10, RZ ;  /* 0x000000105b7d7819 */ /* 0x000fe200000006ff */
[----:B------:R-:W-:Y:S01]  /*9f10*/  IMAD R6, R81, R82, R6 ;  /* 0x0000005251067224 */ /* 0x000fe200078e0206 */
[----:B------:R-:W-:Y:S01]  /*9f20*/  MOV R81, R143 ;  /* 0x0000008f00517202 */ /* 0x000fe20000000f00 */
[----:B------:R-:W-:Y:S01]  /*9f30*/  IMAD R24, R78, R28, RZ ;  /* 0x0000001c4e187224 */ /* 0x000fe200078e02ff */
[----:B------:R-:W-:Y:S01]  /*9f40*/  PRMT R123, R92, 0x8880, RZ ;  /* 0x000088805c7b7816 */ /* 0x000fe200000000ff */
[----:B------:R-:W-:Y:S01]  /*9f50*/  IMAD R28, R78, R32, RZ ;  /* 0x000000204e1c7224 */ /* 0x000fe200078e02ff */
[----:B------:R-:W-:Y:S01]  /*9f60*/  SHF.L.U32 R122, R92, 0x10, RZ ;  /* 0x000000105c7a7819 */ /* 0x000fe200000006ff */
[----:B------:R-:W-:Y:S01]  /*9f70*/  IMAD R7, R2, R82, R7 ;  /* 0x0000005202077224 */ /* 0x000fe200078e0207 */
[----:B------:R-:W-:Y:S01]  /*9f80*/  PRMT R120, R93, 0x8880, RZ ;  /* 0x000088805d787816 */ /* 0x000fe200000000ff */
[----:B------:R-:W-:Y:S01]  /*9f90*/  IMAD R32, R78, R36, RZ ;  /* 0x000000244e207224 */ /* 0x000fe200078e02ff */
[----:B------:R-:W-:Y:S01]  /*9fa0*/  PRMT R117, R94, 0x8880, RZ ;  /* 0x000088805e757816 */ /* 0x000fe200000000ff */
[----:B------:R-:W-:Y:S01]  /*9fb0*/  IMAD R2, R78, R17, RZ ;  /* 0x000000114e027224 */ /* 0x000fe200078e02ff */
[----:B------:R-:W-:Y:S01]  /*9fc0*/  SHF.L.U32 R116, R94, 0x10, RZ ;  /* 0x000000105e747819 */ /* 0x000fe200000006ff */
[----:B------:R-:W-:Y:S01]  /*9fd0*/  IMAD R36, R78, R40, RZ ;  /* 0x000000284e247224 */ /* 0x000fe200078e02ff */
[----:B------:R-:W-:Y:S01]  /*9fe0*/  SHF.L.U32 R115, R94, 0x8, RZ ;  /* 0x000000085e737819 */ /* 0x000fe200000006ff */
[C---:B------:R-:W-:Y:S01]  /*9ff0*/  IMAD R17, R78.reuse, R21, RZ ;  /* 0x000000154e117224 */ /* 0x040fe200078e02ff */
[C---:B------:R-:W-:Y:S01]  /*a000*/  PRMT R114, R95.reuse, 0x8880, RZ ;  /* 0x000088805f727816 */ /* 0x040fe200000000ff */
[C---:B------:R-:W-:Y:S01]  /*a010*/  IMAD R40, R78.reuse, R44, RZ ;  /* 0x0000002c4e287224 */ /* 0x040fe200078e02ff */
[----:B------:R-:W-:Y:S01]  /*a020*/  SHF.L.U32 R113, R95, 0x10, RZ ;  /* 0x000000105f717819 */ /* 0x000fe200000006ff */
[----:B------:R-:W-:Y:S01]  /*a030*/  IMAD R21, R78, R25, RZ ;  /* 0x000000194e157224 */ /* 0x000fe200078e02ff */
[----:B------:R-:W-:Y:S01]  /*a040*/  PRMT R111, R96, 0x8880, RZ ;  /* 0x00008880606f7816 */ /* 0x000fe200000000ff */
        /* <DEDUP_REMOVED lines=8> */
[C---:B------:R-:W-:Y:S01]  /*a0d0*/  IMAD R52, R78.reuse, R56, RZ ;  /* 0x000000384e347224 */ /* 0x040fe200078e02ff */
[----:B------:R-:W-:Y:S01]  /*a0e0*/  SHF.L.U32 R142, R101, 0x8, RZ ;  /* 0x00000008658e7819 */ /* 0x000fe200000006ff */
[C---:B------:R-:W-:Y:S01]  /*a0f0*/  IMAD R8, R78.reuse, R8, RZ ;  /* 0x000000084e087224 */ /* 0x040fe200078e02ff */
[C---:B------:R-:W-:Y:S01]  /*a100*/  SHF.L.U32 R101, R99.reuse, 0x10, RZ ;  /* 0x0000001063657819 */ /* 0x040fe200000006ff */
[----:B------:R-:W-:Y:S01]  /*a110*/  IMAD R33, R78, R37, RZ ;  /* 0x000000254e217224 */ /* 0x000fe200078e02ff */
[----:B------:R-:W-:Y:S01]  /*a120*/  SHF.L.U32 R139, R102, 0x8, RZ ;  /* 0x00000008668b7819 */ /* 0x000fe200000006ff */
[C---:B------:R-:W-:Y:S01]  /*a130*/  IMAD R56, R78.reuse, R60, RZ ;  /* 0x0000003c4e387224 */ /* 0x040fe200078e02ff */
[----:B------:R-:W-:Y:S01]  /*a140*/  PRMT R102, R99, 0x8880, RZ ;  /* 0x0000888063667816 */ /* 0x000fe200000000ff */
[C---:B------:R-:W-:Y:S01]  /*a150*/  IMAD R37, R78.reuse, R41, RZ ;  /* 0x000000294e257224 */ /* 0x040fe200078e02ff */
[----:B------:R-:W-:Y:S01]  /*a160*/  SHF.L.U32 R136, R103, 0x8, RZ ;  /* 0x0000000867887819 */ /* 0x000fe200000006ff */
[C---:B------:R-:W-:Y:S01]  /*a170*/  IMAD R60, R78.reuse, R64, RZ ;  /* 0x000000404e3c7224 */ /* 0x040fe200078e02ff */
[----:B------:R-:W-:Y:S01]  /*a180*/  I2IP.S8.S32.SAT R64, R7, R6, RZ ;  /* 0x0000000607407239 */ /* 0x000fe200000014ff */
[C---:B------:R-:W-:Y:S01]  /*a190*/  IMAD R9, R78.reuse, R9, RZ ;  /* 0x000000094e097224 */ /* 0x040fe200078e02ff */
[----:B------:R-:W-:Y:S01]  /*a1a0*/  SHF.R.S32.HI R6, RZ, 0x18, R140 ;  /* 0x00000018ff067819 */ /* 0x000fe2000001148c */
[C---:B------:R-:W-:Y:S01]  /*a1b0*/  IMAD R41, R78.reuse, R45, RZ ;  /* 0x0000002d4e297224 */ /* 0x040fe200078e02ff */
[----:B------:R-:W-:Y:S01]  /*a1c0*/  SHF.R.S32.HI R7, RZ, 0x18, R142 ;  /* 0x00000018ff077819 */ /* 0x000fe2000001148e */
[----:B------:R-:W-:Y:S01]  /*a1d0*/  IMAD R45, R78, R49, RZ ;  /* 0x000000314e2d7224 */ /* 0x000fe200078e02ff */
[----:B------:R-:W-:Y:S01]  /*a1e0*/  SHF.L.U32 R133, R88, 0x8, RZ ;  /* 0x0000000858857819 */ /* 0x000fe200000006ff */
[C---:B------:R-:W-:Y:S01]  /*a1f0*/  IMAD R10, R78.reuse, R10, RZ ;  /* 0x0000000a4e0a7224 */ /* 0x040fe200078e02ff */
[----:B------:R-:W-:Y:S01]  /*a200*/  SHF.R.S32.HI R88, RZ, 0x18, R89 ;  /* 0x00000018ff587819 */ /* 0x000fe20000011459 */
[C---:B------:R-:W-:Y:S01]  /*a210*/  IMAD R49, R78.reuse, R53, RZ ;  /* 0x000000354e317224 */ /* 0x040fe200078e02ff */
[----:B------:R-:W-:Y:S01]  /*a220*/  SHF.L.U32 R130, R89, 0x8, RZ ;  /* 0x0000000859827819 */ /* 0x000fe200000006ff */
[-C--:B------:R-:W-:Y:S01]  /*a230*/  IMAD R8, R81, R82.reuse, R8 ;  /* 0x0000005251087224 */ /* 0x080fe200078e0208 */
[----:B------:R-:W-:Y:S01]  /*a240*/  SHF.R.S32.HI R81, RZ, 0x18, R139 ;  /* 0x00000018ff517819 */ /* 0x000fe2000001148b */
[C---:B------:R-:W-:Y:S01]  /*a250*/  IMAD R53, R78.reuse, R57, RZ ;  /* 0x000000394e357224 */ /* 0x040fe200078e02ff */
[----:B------:R-:W-:Y:S01]  /*a260*/  SHF.R.S32.HI R89, RZ, 0x18, R90 ;  /* 0x00000018ff597819 */ /* 0x000fe2000001145a */
[C---:B------:R-:W-:Y:S01]  /*a270*/  IMAD R11, R78.reuse, R11, RZ ;  /* 0x0000000b4e0b7224 */ /* 0x040fe200078e02ff */
[----:B------:R-:W-:Y:S01]  /*a280*/  SHF.R.S32.HI R90, RZ, 0x18, R91 ;  /* 0x00000018ff5a7819 */ /* 0x000fe2000001145b */
[C---:B------:R-:W-:Y:S01]  /*a290*/  IMAD R57, R78.reuse, R61, RZ ;  /* 0x0000003d4e397224 */ /* 0x040fe200078e02ff */
[----:B------:R-:W-:Y:S01]  /*a2a0*/  SHF.L.U32 R124, R91, 0x8, RZ ;  /* 0x000000085b7c7819 */ /* 0x000fe200000006ff */
[----:B------:R-:W-:Y:S01]  /*a2b0*/  IMAD R9, R83, R82, R9 ;  /* 0x0000005253097224 */ /* 0x000fe200078e0209 */
[----:B------:R-:W-:Y:S01]  /*a2c0*/  SHF.R.S32.HI R91, RZ, 0x18, R92 ;  /* 0x00000018ff5b7819 */ /* 0x000fe2000001145c */
[----:B------:R-:W-:Y:S01]  /*a2d0*/  IMAD R61, R78, R65, RZ ;  /* 0x000000414e3d7224 */ /* 0x000fe200078e02ff */
[----:B------:R-:W-:Y:S01]  /*a2e0*/  SHF.L.U32 R121, R92, 0x8, RZ ;  /* 0x000000085c797819 */ /* 0x000fe200000006ff */
[C---:B------:R-:W-:Y:S01]  /*a2f0*/  IMAD R12, R78.reuse, R12, RZ ;  /* 0x0000000c4e0c7224 */ /* 0x040fe200078e02ff */
[----:B------:R-:W-:Y:S01]  /*a300*/  SHF.R.S32.HI R92, RZ, 0x18, R93 ;  /* 0x00000018ff5c7819 */ /* 0x000fe2000001145d */
[----:B------:R-:W-:Y:S01]  /*a310*/  IMAD.MOV.U32 R65, RZ, RZ, R141 ;  /* 0x000000ffff417224 */ /* 0x000fe200078e008d */
[----:B------:R-:W-:Y:S01]  /*a320*/  SHF.L.U32 R118, R93, 0x8, RZ ;  /* 0x000000085d767819 */ /* 0x000fe200000006ff */
[----:B------:R-:W-:Y:S01]  /*a330*/  IMAD R10, R7, R82, R10 ;  /* 0x00000052070a7224 */ /* 0x000fe200078e020a */
[----:B------:R-:W-:Y:S01]  /*a340*/  MOV R7, R138 ;  /* 0x0000008a00077202 */ /* 0x000fe20000000f00 */
[----:B------:R-:W-:Y:S01]  /*a350*/  IMAD R13, R78, R13, RZ ;  /* 0x0000000d4e0d7224 */ /* 0x000fe200078e02ff */
[----:B------:R-:W-:Y:S01]  /*a360*/  SHF.R.S32.HI R93, RZ, 0x18, R94 ;  /* 0x00000018ff5d7819 */ /* 0x000fe2000001145e */
[----:B------:R-:W-:Y:S01]  /*a370*/  IMAD R11, R84, R82, R11 ;  /* 0x00000052540b7224 */ /* 0x000fe200078e020b */
[----:B------:R-:W-:Y:S01]  /*a380*/  I2IP.S8.S32.SAT R84, R5, R4, R64 ;  /* 0x0000000405547239 */ /* 0x000fe20000001440 */
[C---:B------:R-:W-:Y:S01]  /*a390*/  IMAD R14, R78.reuse, R14, RZ ;  /* 0x0000000e4e0e7224 */ /* 0x040fe200078e02ff */
[----:B------:R-:W-:Y:S01]  /*a3a0*/  SHF.R.S32.HI R5, RZ, 0x18, R137 ;  /* 0x00000018ff057819 */ /* 0x000fe20000011489 */
[----:B------:R-:W-:Y:S01]  /*a3b0*/  IMAD R12, R65, R82, R12 ;  /* 0x00000052410c7224 */ /* 0x000fe200078e020c */
[----:B------:R-:W-:Y:S01]  /*a3c0*/  I2IP.S8.S32.SAT R10, R11, R10, RZ ;  /* 0x0000000a0b0a7239 */ /* 0x000fe200000014ff */
[----:B------:R-:W-:Y:S01]  /*a3d0*/  IMAD R15, R78, R15, RZ ;  /* 0x0000000f4e0f7224 */ /* 0x000fe200078e02ff */
[----:B------:R-:W-:Y:S01]  /*a3e0*/  SHF.R.S32.HI R94, RZ, 0x18, R95 ;  /* 0x00000018ff5e7819 */ /* 0x000fe2000001145f */
[-C--:B------:R-:W-:Y:S01]  /*a3f0*/  IMAD R13, R6, R82.reuse, R13 ;  /* 0x00000052060d7224 */ /* 0x080fe200078e020d */
[----:B------:R-:W-:Y:S01]  /*a400*/  SHF.R.S32.HI R6, RZ, 0x18, R134 ;  /* 0x00000018ff067819 */ /* 0x000fe20000011486 */
[-C--:B------:R-:W-:Y:S01]  /*a410*/  IMAD R14, R81, R82.reuse, R14 ;  /* 0x00000052510e7224 */ /* 0x080fe200078e020e */
        /* <DEDUP_REMOVED lines=10> */
[----:B------:R-:W-:Y:S01]  /*a4c0*/  MOV R5, R135 ;  /* 0x0000008700057202 */ /* 0x000fe20000000f00 */
[-C--:B------:R-:W-:Y:S01]  /*a4d0*/  IMAD R3, R4, R82.reuse, R3 ;  /* 0x0000005204037224 */ /* 0x080fe200078e0203 */
[----:B------:R-:W-:Y:S01]  /*a4e0*/  SHF.R.S32.HI R4, RZ, 0x18, R131 ;  /* 0x00000018ff047819 */ /* 0x000fe20000011483 */
[----:B------:R-:W-:Y:S01]  /*a4f0*/  IMAD R19, R86, R82, R19 ;  /* 0x0000005256137224 */ /* 0x000fe200078e0213 */
[----:B------:R-:W-:Y:S01]  /*a500*/  I2IP.S8.S32.SAT R86, R13, R12, R14 ;  /* 0x0000000c0d567239 */ /* 0x000fe2000000140e */
[----:B------:R-:W-:Y:S01]  /*a510*/  IMAD R18, R78, R22, RZ ;  /* 0x000000164e127224 */ /* 0x000fe200078e02ff */
[----:B------:R-:W-:Y:S01]  /*a520*/  SHF.L.U32 R109, R96, 0x8, RZ ;  /* 0x00000008606d7819 */ /* 0x000fe200000006ff */
[----:B------:R-:W-:Y:S01]  /*a530*/  IMAD R16, R5, R82, R16 ;  /* 0x0000005205107224 */ /* 0x000fe200078e0210 */
[----:B------:R-:W-:Y:S01]  /*a540*/  I2IP.S8.S32.SAT R19, R19, R3, RZ ;  /* 0x0000000313137239 */ /* 0x000fe200000014ff */
[----:B------:R-:W-:Y:S01]  /*a550*/  IMAD R23, R78, R23, RZ ;  /* 0x000000174e177224 */ /* 0x000fe200078e02ff */
[----:B------:R-:W-:Y:S01]  /*a560*/  MOV R3, R132 ;  /* 0x0000008400037202 */ /* 0x000fe20000000f00 */
[-C--:B------:R-:W-:Y:S01]  /*a570*/  IMAD R17, R6, R82.reuse, R17 ;  /* 0x0000005206117224 */ /* 0x080fe200078e0211 */
[----:B------:R-:W-:Y:S01]  /*a580*/  MOV R5, R129 ;  /* 0x0000008100057202 */ /* 0x000fe20000000f00 */
[-C--:B------:R-:W-:Y:S01]  /*a590*/  IMAD R18, R7, R82.reuse, R18 ;  /* 0x0000005207127224 */ /* 0x080fe200078e0212 */
[----:B------:R-:W-:Y:S01]  /*a5a0*/  SHF.R.S32.HI R7, RZ, 0x18, R127 ;  /* 0x00000018ff077819 */ /* 0x000fe2000001147f */
[----:B------:R-:W-:Y:S01]  /*a5b0*/  IMAD R23, R87, R82, R23 ;  /* 0x0000005257177224 */ /* 0x000fe200078e0217 */
[----:B------:R-:W-:Y:S01]  /*a5c0*/  I2IP.S8.S32.SAT R87, R2, R0, R19 ;  /* 0x0000000002577239 */ /* 0x000fe20000001413 */
[----:B------:R-:W-:Y:S01]  /*a5d0*/  IMAD R20, R3, R82, R20 ;  /* 0x0000005203147224 */ /* 0x000fe200078e0214 */
[----:B------:R-:W-:Y:S01]  /*a5e0*/  SHF.R.S32.HI R3, RZ, 0x18, R130 ;  /* 0x00000018ff037819 */ /* 0x000fe20000011482 */
[C---:B------:R-:W-:Y:S01]  /*a5f0*/  IMAD R22, R78.reuse, R26, RZ ;  /* 0x0000001a4e167224 */ /* 0x040fe200078e02ff */
[----:B------:R-:W-:Y:S01]  /*a600*/  I2IP.S8.S32.SAT R18, R23, R18, RZ ;  /* 0x0000001217127239 */ /* 0x000fe200000014ff */
[----:B------:R-:W-:Y:S01]  /*a610*/  IMAD R27, R78, R27, RZ ;  /* 0x0000001b4e1b7224 */ /* 0x000fe200078e02ff */
[----:B------:R1:W-:Y:S01]  /*a620*/  STS.128 [R153+UR49+0xa200], R84 ;  /* 0x00a2005499007988 */ /* 0x0003e20008000c31 */
[----:B------:R-:W-:Y:S01]  /*a630*/  IMAD R21, R4, R82, R21 ;  /* 0x0000005204157224 */ /* 0x000fe200078e0215 */
[----:B------:R-:W-:Y:S01]  /*a640*/  I2IP.S8.S32.SAT R16, R17, R16, R18 ;  /* 0x0000001011107239 */ /* 0x000fe20000001412 */
[-C--:B------:R-:W-:Y:S01]  /*a650*/  IMAD R22, R3, R82.reuse, R22 ;  /* 0x0000005203167224 */ /* 0x080fe200078e0216 */
[----:B------:R-:W-:Y:S01]  /*a660*/  SHF.R.S32.HI R0, RZ, 0x18, R128 ;  /* 0x00000018ff007819 */ /* 0x000fe20000011480 */
[----:B------:R-:W-:Y:S01]  /*a670*/  IMAD R27, R88, R82, R27 ;  /* 0x00000052581b7224 */ /* 0x000fe200078e021b */
[----:B------:R-:W-:Y:S01]  /*a680*/  SHF.R.S32.HI R96, RZ, 0x18, R97 ;  /* 0x00000018ff607819 */ /* 0x000fe20000011461 */
[C---:B------:R-:W-:Y:S01]  /*a690*/  IMAD R26, R78.reuse, R30, RZ ;  /* 0x0000001e4e1a7224 */ /* 0x040fe200078e02ff */
[----:B------:R-:W-:Y:S01]  /*a6a0*/  SHF.L.U32 R106, R97, 0x8, RZ ;  /* 0x00000008616a7819 */ /* 0x000fe200000006ff */
[----:B------:R-:W-:Y:S01]  /*a6b0*/  IMAD R24, R5, R82, R24 ;  /* 0x0000005205187224 */ /* 0x000fe200078e0218 */
[----:B------:R-:W-:Y:S01]  /*a6c0*/  I2IP.S8.S32.SAT R17, R27, R22, RZ ;  /* 0x000000161b117239 */ /* 0x000fe200000014ff */
[----:B------:R-:W-:Y:S01]  /*a6d0*/  IMAD R31, R78, R31, RZ ;  /* 0x0000001f4e1f7224 */ /* 0x000fe200078e02ff */
[----:B------:R-:W-:Y:S01]  /*a6e0*/  SHF.R.S32.HI R5, RZ, 0x18, R124 ;  /* 0x00000018ff057819 */ /* 0x000fe2000001147c */
[----:B------:R-:W-:Y:S01]  /*a6f0*/  IMAD R25, R0, R82, R25 ;  /* 0x0000005200197224 */ /* 0x000fe200078e0219 */
[----:B------:R-:W-:Y:S01]  /*a700*/  I2IP.S8.S32.SAT R17, R21, R20, R17 ;  /* 0x0000001415117239 */ /* 0x000fe20000001411 */
[-C--:B------:R-:W-:Y:S01]  /*a710*/  IMAD R26, R7, R82.reuse, R26 ;  /* 0x00000052071a7224 */ /* 0x080fe200078e021a */
[----:B------:R-:W-:Y:S01]  /*a720*/  SHF.R.S32.HI R0, RZ, 0x18, R125 ;  /* 0x00000018ff007819 */ /* 0x000fe2000001147d */
[----:B------:R-:W-:Y:S01]  /*a730*/  IMAD.MOV.U32 R3, RZ, RZ, R126 ;  /* 0x000000ffff037224 */ /* 0x000fe200078e007e */
[----:B------:R-:W-:Y:S01]  /*a740*/  SHF.R.S32.HI R7, RZ, 0x18, R118 ;  /* 0x00000018ff077819 */ /* 0x000fe20000011476 */
[----:B------:R-:W-:Y:S01]  /*a750*/  IMAD R31, R89, R82, R31 ;  /* 0x00000052591f7224 */ /* 0x000fe200078e021f */
[----:B------:R-:W-:Y:S01]  /*a760*/  SHF.R.S32.HI R97, RZ, 0x18, R98 ;  /* 0x00000018ff617819 */ /* 0x000fe20000011462 */
[----:B------:R-:W-:Y:S01]  /*a770*/  IMAD R30, R78, R34, RZ ;  /* 0x000000224e1e7224 */ /* 0x000fe200078e02ff */
[----:B------:R-:W-:Y:S01]  /*a780*/  SHF.L.U32 R103, R98, 0x8, RZ ;  /* 0x0000000862677819 */ /* 0x000fe200000006ff */
[----:B------:R-:W-:Y:S01]  /*a790*/  IMAD R28, R3, R82, R28 ;  /* 0x00000052031c7224 */ /* 0x000fe200078e021c */
[----:B------:R-:W-:Y:S01]  /*a7a0*/  I2IP.S8.S32.SAT R18, R31, R26, RZ ;  /* 0x0000001a1f127239 */ /* 0x000fe200000014ff */
[----:B------:R-:W-:Y:S01]  /*a7b0*/  IMAD R35, R78, R35, RZ ;  /* 0x000000234e237224 */ /* 0x000fe200078e02ff */
[----:B------:R-:W-:Y:S01]  /*a7c0*/  MOV R3, R123 ;  /* 0x0000007b00037202 */ /* 0x000fe20000000f00 */
[----:B------:R-:W-:Y:S01]  /*a7d0*/  IMAD R29, R0, R82, R29 ;  /* 0x00000052001d7224 */ /* 0x000fe200078e021d */
[----:B------:R-:W-:Y:S01]  /*a7e0*/  I2IP.S8.S32.SAT R18, R25, R24, R18 ;  /* 0x0000001819127239 */ /* 0x000fe20000001412 */
[-C--:B------:R-:W-:Y:S01]  /*a7f0*/  IMAD R30, R5, R82.reuse, R30 ;  /* 0x00000052051e7224 */ /* 0x080fe200078e021e */
[----:B------:R-:W-:Y:S01]  /*a800*/  SHF.R.S32.HI R0, RZ, 0x18, R122 ;  /* 0x00000018ff007819 */ /* 0x000fe2000001147a */
[----:B------:R-:W-:Y:S01]  /*a810*/  IMAD R35, R90, R82, R35 ;  /* 0x000000525a237224 */ /* 0x000fe200078e0223 */
[----:B------:R-:W-:Y:S01]  /*a820*/  MOV R5, R120 ;  /* 0x0000007800057202 */ /* 0x000fe20000000f00 */
[----:B------:R-:W-:Y:S01]  /*a830*/  IMAD R32, R3, R82, R32 ;  /* 0x0000005203207224 */ /* 0x000fe200078e0220 */
[----:B------:R-:W-:Y:S01]  /*a840*/  SHF.R.S32.HI R3, RZ, 0x18, R121 ;  /* 0x00000018ff037819 */ /* 0x000fe20000011479 */
[C---:B------:R-:W-:Y:S01]  /*a850*/  IMAD R34, R78.reuse, R38, RZ ;  /* 0x000000264e227224 */ /* 0x040fe200078e02ff */
[----:B------:R-:W-:Y:S01]  /*a860*/  I2IP.S8.S32.SAT R19, R35, R30, RZ ;  /* 0x0000001e23137239 */ /* 0x000fe200000014ff */
[----:B------:R-:W-:Y:S01]  /*a870*/  IMAD R39, R78, R39, RZ ;  /* 0x000000274e277224 */ /* 0x000fe200078e02ff */
[----:B------:R-:W-:Y:S01]  /*a880*/  SHF.R.S32.HI R98, RZ, 0x18, R99 ;  /* 0x00000018ff627819 */ /* 0x000fe20000011463 */
[----:B------:R-:W-:Y:S01]  /*a890*/  IMAD R33, R0, R82, R33 ;  /* 0x0000005200217224 */ /* 0x000fe200078e0221 */
[----:B------:R-:W-:Y:S01]  /*a8a0*/  I2IP.S8.S32.SAT R19, R29, R28, R19 ;  /* 0x0000001c1d137239 */ /* 0x000fe20000001413 */
[-C--:B------:R-:W-:Y:S01]  /*a8b0*/  IMAD R34, R3, R82.reuse, R34 ;  /* 0x0000005203227224 */ /* 0x080fe200078e0222 */
[----:B------:R-:W-:Y:S01]  /*a8c0*/  SHF.R.S32.HI R0, RZ, 0x18, R119 ;  /* 0x00000018ff007819 */ /* 0x000fe20000011477 */
[----:B------:R-:W-:Y:S01]  /*a8d0*/  IMAD R39, R91, R82, R39 ;  /* 0x000000525b277224 */ /* 0x000fe200078e0227 */
[----:B------:R-:W-:Y:S01]  /*a8e0*/  MOV R3, R117 ;  /* 0x0000007500037202 */ /* 0x000fe20000000f00 */
[C---:B------:R-:W-:Y:S01]  /*a8f0*/  IMAD R38, R78.reuse, R42, RZ ;  /* 0x0000002a4e267224 */ /* 0x040fe200078e02ff */
[----:B------:R1:W-:Y:S01]  /*a900*/  STS.128 [R172+0xa200], R16 ;  /* 0x00a20010ac007388 */ /* 0x0003e20000000c00 */
        /* <DEDUP_REMOVED lines=8> */
[-C--:B------:R-:W-:Y:S01]  /*a990*/  IMAD R43, R92, R82.reuse, R43 ;  /* 0x000000525c2b7224 */ /* 0x080fe200078e022b */
[----:B------:R-:W-:Y:S01]  /*a9a0*/  SHF.R.S32.HI R7, RZ, 0x18, R112 ;  /* 0x00000018ff077819 */ /* 0x000fe20000011470 */
[----:B------:R-:W-:Y:S01]  /*a9b0*/  IMAD R40, R3, R82, R40 ;  /* 0x0000005203287224 */ /* 0x000fe200078e0228 */
[----:B------:R-:W-:Y:S01]  /*a9c0*/  SHF.R.S32.HI R3, RZ, 0x18, R115 ;  /* 0x00000018ff037819 */ /* 0x000fe20000011473 */
[C---:B------:R-:W-:Y:S01]  /*a9d0*/  IMAD R42, R78.reuse, R46, RZ ;  /* 0x0000002e4e2a7224 */ /* 0x040fe200078e02ff */
[----:B------:R-:W-:Y:S01]  /*a9e0*/  I2IP.S8.S32.SAT R38, R43, R38, RZ ;  /* 0x000000262b267239 */ /* 0x000fe200000014ff */
[----:B------:R-:W-:Y:S01]  /*a9f0*/  IMAD R47, R78, R47, RZ ;  /* 0x0000002f4e2f7224 */ /* 0x000fe200078e02ff */
[----:B------:R-:W-:Y:S01]  /*aa00*/  SHF.L.U32 R100, R99, 0x8, RZ ;  /* 0x0000000863647819 */ /* 0x000fe200000006ff */
[----:B------:R-:W-:Y:S01]  /*aa10*/  IMAD R41, R0, R82, R41 ;  /* 0x0000005200297224 */ /* 0x000fe200078e0229 */
[----:B------:R-:W-:Y:S01]  /*aa20*/  I2IP.S8.S32.SAT R33, R37, R36, R38 ;  /* 0x0000002425217239 */ /* 0x000fe20000001426 */
[-C--:B------:R-:W-:Y:S01]  /*aa30*/  IMAD R42, R3, R82.reuse, R42 ;  /* 0x00000052032a7224 */ /* 0x080fe200078e022a */
[----:B------:R-:W-:Y:S01]  /*aa40*/  SHF.R.S32.HI R0, RZ, 0x18, R113 ;  /* 0x00000018ff007819 */ /* 0x000fe20000011471 */
[----:B------:R-:W-:Y:S01]  /*aa50*/  IMAD R47, R93, R82, R47 ;  /* 0x000000525d2f7224 */ /* 0x000fe200078e022f */
[----:B------:R-:W-:Y:S01]  /*aa60*/  IADD3 R76, PT, PT, R76, 0x1, RZ ;  /* 0x000000014c4c7810 */ /* 0x000fe20007ffe0ff */
[C---:B------:R-:W-:Y:S02]  /*aa70*/  IMAD R46, R78.reuse, R50, RZ ;  /* 0x000000324e2e7224 */ /* 0x040fe400078e02ff */
        /* <DEDUP_REMOVED lines=8> */
[----:B------:R-:W-:Y:S02]  /*ab00*/  IMAD.MOV.U32 R3, RZ, RZ, R111 ;  /* 0x000000ffff037224 */ /* 0x000fe400078e006f */
[-C--:B------:R-:W-:Y:S02]  /*ab10*/  IMAD R51, R94, R82.reuse, R51 ;  /* 0x000000525e337224 */ /* 0x080fe400078e0233 */
[----:B------:R-:W-:Y:S01]  /*ab20*/  IMAD R48, R3, R82, R48 ;  /* 0x0000005203307224 */ /* 0x000fe200078e0230 */
[----:B------:R-:W-:Y:S01]  /*ab30*/  SHF.R.S32.HI R3, RZ, 0x18, R109 ;  /* 0x00000018ff037819 */ /* 0x000fe2000001146d */
[C---:B------:R-:W-:Y:S01]  /*ab40*/  IMAD R50, R78.reuse, R54, RZ ;  /* 0x000000364e327224 */ /* 0x040fe200078e02ff */
[----:B------:R-:W-:Y:S01]  /*ab50*/  I2IP.S8.S32.SAT R35, R51, R46, RZ ;  /* 0x0000002e33237239 */ /* 0x000fe200000014ff */
[----:B------:R-:W-:Y:S02]  /*ab60*/  IMAD R55, R78, R55, RZ ;  /* 0x000000374e377224 */ /* 0x000fe400078e02ff */
[----:B------:R-:W-:Y:S01]  /*ab70*/  IMAD R49, R0, R82, R49 ;  /* 0x0000005200317224 */ /* 0x000fe200078e0231 */
[----:B------:R-:W-:Y:S01]  /*ab80*/  I2IP.S8.S32.SAT R35, R45, R44, R35 ;  /* 0x0000002c2d237239 */ /* 0x000fe20000001423 */
[-C--:B------:R-:W-:Y:S01]  /*ab90*/  IMAD R50, R3, R82.reuse, R50 ;  /* 0x0000005203327224 */ /* 0x080fe200078e0232 */
[----:B------:R-:W-:Y:S01]  /*aba0*/  SHF.R.S32.HI R0, RZ, 0x18, R107 ;  /* 0x00000018ff007819 */ /* 0x000fe2000001146b */
[----:B------:R-:W-:Y:S01]  /*abb0*/  IMAD R55, R95, R82, R55 ;  /* 0x000000525f377224 */ /* 0x000fe200078e0237 */
[----:B------:R-:W-:Y:S01]  /*abc0*/  SHF.R.S32.HI R3, RZ, 0x18, R106 ;  /* 0x00000018ff037819 */ /* 0x000fe2000001146a */
        /* <DEDUP_REMOVED lines=11> */
[----:B------:R-:W-:Y:S01]  /*ac80*/  SHF.R.S32.HI R3, RZ, 0x18, R103 ;  /* 0x00000018ff037819 */ /* 0x000fe20000011467 */
[----:B------:R-:W-:Y:S02]  /*ac90*/  IMAD R58, R78, R62, RZ ;  /* 0x0000003e4e3a7224 */ /* 0x000fe400078e02ff */
[----:B------:R-:W-:Y:S01]  /*aca0*/  IMAD R56, R5, R82, R56 ;  /* 0x0000005205387224 */ /* 0x000fe200078e0238 */
[----:B------:R-:W-:Y:S01]  /*acb0*/  MOV R5, R102 ;  /* 0x0000006600057202 */ /* 0x000fe20000000f00 */
[----:B------:R-:W-:Y:S01]  /*acc0*/  IMAD R57, R0, R82, R57 ;  /* 0x0000005200397224 */ /* 0x000fe200078e0239 */
[----:B------:R-:W-:Y:S01]  /*acd0*/  SHF.R.S32.HI R0, RZ, 0x18, R101 ;  /* 0x00000018ff007819 */ /* 0x000fe20000011465 */
[C---:B------:R-:W-:Y:S01]  /*ace0*/  IMAD R63, R78.reuse, R63, RZ ;  /* 0x0000003f4e3f7224 */ /* 0x040fe200078e02ff */
[----:B------:R-:W-:Y:S01]  /*acf0*/  I2IP.S8.S32.SAT R54, R59, R54, RZ ;  /* 0x000000363b367239 */ /* 0x000fe200000014ff */
[-C--:B------:R-:W-:Y:S01]  /*ad00*/  IMAD R58, R3, R82.reuse, R58 ;  /* 0x00000052033a7224 */ /* 0x080fe200078e023a */
[----:B------:R-:W-:Y:S01]  /*ad10*/  SHF.R.S32.HI R3, RZ, 0x18, R100 ;  /* 0x00000018ff037819 */ /* 0x000fe20000011464 */
[----:B------:R-:W-:Y:S01]  /*ad20*/  IMAD R63, R97, R82, R63 ;  /* 0x00000052613f7224 */ /* 0x000fe200078e023f */
[----:B------:R-:W-:Y:S01]  /*ad30*/  I2IP.S8.S32.SAT R49, R53, R52, R54 ;  /* 0x0000003435317239 */ /* 0x000fe20000001436 */
        /* <DEDUP_REMOVED lines=28> */
.L_x_120:
[----:B------:R-:W-:Y:S05]  /*af00*/  BSYNC.RECONVERGENT B0 ;  /* 0x0000000000007941 */ /* 0x000fea0003800200 */
.L_x_119:
[----:B------:R-:W-:Y:S01]  /*af10*/  BAR.SYNC.DEFER_BLOCKING 0x1, 0x80 ;  /* 0x0042000000007b1d */ /* 0x000fe20000010000 */
[----:B------:R-:W-:Y:S01]  /*af20*/  ISETP.NE.AND P2, PT, R168, RZ, PT ;  /* 0x000000ffa800720c */ /* 0x000fe20003f45270 */
[----:B------:R-:W-:Y:S01]  /*af30*/  IMAD.IADD R20, R75, 0x1, R150 ;  /* 0x000000014b147824 */ /* 0x000fe200078e0296 */
[----:B------:R-:W-:Y:S01]  /*af40*/  ISETP.NE.AND P0, PT, R169, 0x2, PT ;  /* 0x00000002a900780c */ /* 0x000fe20003f05270 */
[----:B------:R-:W-:Y:S01]  /*af50*/  IMAD.IADD R21, R77, 0x1, R152 ;  /* 0x000000014d157824 */ /* 0x000fe200078e0298 */
[----:B------:R-:W-:Y:S02]  /*af60*/  ISETP.NE.AND P1, PT, R76, 0x2, PT ;  /* 0x000000024c00780c */ /* 0x000fe40003f25270 */
[----:B------:R-:W-:Y:S02]  /*af70*/  SEL R0, RZ, 0x1, P0 ;  /* 0x00000001ff007807 */ /* 0x000fe40000000000 */
[----:B------:R-:W-:Y:S02]  /*af80*/  SEL R3, RZ, 0x1, P1 ;  /* 0x00000001ff037807 */ /* 0x000fe40000800000 */
[----:B------:R-:W-:Y:S02]  /*af90*/  LOP3.LUT R161, R161, R0, RZ, 0x3c, !PT ;  /* 0x00000000a1a17212 */ /* 0x000fe400078e3cff */
[----:B------:R-:W-:Y:S02]  /*afa0*/  LOP3.LUT R162, R162, R3, RZ, 0x3c, !PT ;  /* 0x00000003a2a27212 */ /* 0x000fe400078e3cff */
[----:B------:R-:W-:Y:S02]  /*afb0*/  @P2 R2UR UR36, R158 ;  /* 0x000000009e2422ca */ /* 0x000fe400000e0000 */
[----:B------:R-:W-:Y:S02]  /*afc0*/  SEL R169, R169, RZ, P0 ;  /* 0x000000ffa9a97207 */ /* 0x000fe40000000000 */
[----:B------:R-:W-:Y:S01]  /*afd0*/  SEL R76, R76, RZ, P1 ;  /* 0x000000ff4c4c7207 */ /* 0x000fe20000800000 */
[----:B------:R-:W-:Y:S10]  /*afe0*/  @P2 BRA `(.L_x_121) ;  /* 0xffffff9800a82947 */ /* 0x000ff4000383ffff */
[----:B------:R-:W-:Y:S05]  /*aff0*/  EXIT ;  /* 0x000000000000794d */ /* 0x000fea0003800000 */
.L_x_19:
[----:B--2---:R2:W1:Y:S02]  /*b000*/  SYNCS.PHASECHK.TRANS64.TRYWAIT P0, [R3+URZ+0xd0], R2 ;  /* 0x0000d002030075a7 */ /* 0x00446400080011ff */
[----:B-1----:R-:W-:Y:S05]  /*b010*/  @!P0 NANOSLEEP.SYNCS 0x989680 ;  /* 0x009896800000895d */ /* 0x002fea0003900000 */
[----:B------:R-:W1:Y:S02]  /*b020*/  @!P0 SYNCS.PHASECHK.TRANS64 P0, [R3+URZ+0xd0], R2 ;  /* 0x0000d002030085a7 */ /* 0x000e6400080010ff */
[----:B-1----:R-:W-:Y:S05]  /*b030*/  @!P0 BRA `(.L_x_19) ;  /* 0xfffffffc00f08947 */ /* 0x002fea000383ffff */
[----:B------:R-:W-:Y:S05]  /*b040*/  BRA `(.L_x_122) ;  /* 0xffffff6400507947 */ /* 0x000fea000383ffff */
.L_x_22:
[----:B-1----:R-:W-:-:S07]  /*b050*/  MOV R2, UR33 ;  /* 0x0000002100027c02 */ /* 0x002fce0008000f00 */
.L_x_123:
[----:B-1----:R1:W2:Y:S02]  /*b060*/  SYNCS.PHASECHK.TRANS64.TRYWAIT P0, [R2+URZ+0x18], R5 ;  /* 0x00001805020075a7 */ /* 0x0022a400080011ff */
[----:B--2---:R-:W-:Y:S05]  /*b070*/  @!P0 NANOSLEEP.SYNCS 0x989680 ;  /* 0x009896800000895d */ /* 0x004fea0003900000 */
[----:B------:R-:W2:Y:S02]  /*b080*/  @!P0 SYNCS.PHASECHK.TRANS64 P0, [R2+URZ+0x18], R5 ;  /* 0x00001805020085a7 */ /* 0x000ea400080010ff */
[----:B--2---:R-:W-:Y:S05]  /*b090*/  @!P0 BRA `(.L_x_123) ;  /* 0xfffffffc00f08947 */ /* 0x004fea000383ffff */
[----:B------:R-:W-:Y:S05]  /*b0a0*/  BRA `(.L_x_21) ;  /* 0xffffff6400a07947 */ /* 0x000fea000383ffff */
.L_x_28:
[----:B-1----:R-:W-:-:S07]  /*b0b0*/  MOV R2, UR17 ;  /* 0x0000001100027c02 */ /* 0x002fce0008000f00 */
.L_x_124:
[----:B-1----:R1:W2:Y:S02]  /*b0c0*/  SYNCS.PHASECHK.TRANS64.TRYWAIT P0, [R2+URZ+0x18], R5 ;  /* 0x00001805020075a7 */ /* 0x0022a400080011ff */
[----:B--2---:R-:W-:Y:S05]  /*b0d0*/  @!P0 NANOSLEEP.SYNCS 0x989680 ;  /* 0x009896800000895d */ /* 0x004fea0003900000 */
[----:B------:R-:W2:Y:S02]  /*b0e0*/  @!P0 SYNCS.PHASECHK.TRANS64 P0, [R2+URZ+0x18], R5 ;  /* 0x00001805020085a7 */ /* 0x000ea400080010ff */
[----:B--2---:R-:W-:Y:S05]  /*b0f0*/  @!P0 BRA `(.L_x_124) ;  /* 0xfffffffc00f08947 */ /* 0x004fea000383ffff */
[----:B------:R-:W-:Y:S05]  /*b100*/  BRA `(.L_x_27) ;  /* 0xffffff6800487947 */ /* 0x000fea000383ffff */
.L_x_32:
[----:B-1----:R1:W2:Y:S02]  /*b110*/  SYNCS.PHASECHK.TRANS64.TRYWAIT P0, [R2+URZ+0x80], R3 ;  /* 0x00008003020075a7 */ /* 0x0022a400080011ff */
[----:B--2---:R-:W-:Y:S05]  /*b120*/  @!P0 NANOSLEEP.SYNCS 0x989680 ;  /* 0x009896800000895d */ /* 0x004fea0003900000 */
[----:B------:R-:W2:Y:S02]  /*b130*/  @!P0 SYNCS.PHASECHK.TRANS64 P0, [R2+URZ+0x80], R3 ;  /* 0x00008003020085a7 */ /* 0x000ea400080010ff */
[----:B--2---:R-:W-:Y:S05]  /*b140*/  @!P0 BRA `(.L_x_32) ;  /* 0xfffffffc00f08947 */ /* 0x004fea000383ffff */
[----:B------:R-:W-:Y:S05]  /*b150*/  BRA `(.L_x_125) ;  /* 0xffffff6800d87947 */ /* 0x000fea000383ffff */
.L_x_36:
[----:B----4-:R-:W-:-:S07]  /*b160*/  MOV R0, UR5 ;  /* 0x0000000500007c02 */ /* 0x010fce0008000f00 */
.L_x_126:
[----:B-1----:R1:W2:Y:S02]  /*b170*/  SYNCS.PHASECHK.TRANS64.TRYWAIT P0, [R0+URZ], R3 ;  /* 0x00000003000075a7 */ /* 0x0022a400080011ff */
[----:B--2---:R-:W-:Y:S05]  /*b180*/  @!P0 NANOSLEEP.SYNCS 0x989680 ;  /* 0x009896800000895d */ /* 0x004fea0003900000 */
[----:B------:R-:W2:Y:S02]  /*b190*/  @!P0 SYNCS.PHASECHK.TRANS64 P0, [R0+URZ], R3 ;  /* 0x00000003000085a7 */ /* 0x000ea400080010ff */
[----:B--2---:R-:W-:Y:S05]  /*b1a0*/  @!P0 BRA `(.L_x_126) ;  /* 0xfffffffc00f08947 */ /* 0x004fea000383ffff */
[----:B------:R-:W-:Y:S05]  /*b1b0*/  BRA `(.L_x_127) ;  /* 0xffffff7000487947 */ /* 0x000fea000383ffff */
.L_x_37:
[----:B----4-:R-:W-:-:S07]  /*b1c0*/  MOV R0, UR5 ;  /* 0x0000000500007c02 */ /* 0x010fce0008000f00 */
.L_x_128:
[----:B-1----:R1:W2:Y:S02]  /*b1d0*/  SYNCS.PHASECHK.TRANS64.TRYWAIT P0, [R0+URZ], R3 ;  /* 0x00000003000075a7 */ /* 0x0022a400080011ff */
[----:B--2---:R-:W-:Y:S05]  /*b1e0*/  @!P0 NANOSLEEP.SYNCS 0x989680 ;  /* 0x009896800000895d */ /* 0x004fea0003900000 */
[----:B------:R-:W2:Y:S02]  /*b1f0*/  @!P0 SYNCS.PHASECHK.TRANS64 P0, [R0+URZ], R3 ;  /* 0x00000003000085a7 */ /* 0x000ea400080010ff */
[----:B--2---:R-:W-:Y:S05]  /*b200*/  @!P0 BRA `(.L_x_128) ;  /* 0xfffffffc00f08947 */ /* 0x004fea000383ffff */
[----:B------:R-:W-:Y:S05]  /*b210*/  BRA `(.L_x_129) ;  /* 0xffffff7000547947 */ /* 0x000fea000383ffff */
.L_x_40:
[----:B-1----:R1:W2:Y:S02]  /*b220*/  SYNCS.PHASECHK.TRANS64.TRYWAIT P0, [R0+URZ+0xc0], R5 ;  /* 0x0000c005000075a7 */ /* 0x0022a400080011ff */
[----:B--2---:R-:W-:Y:S05]  /*b230*/  @!P0 NANOSLEEP.SYNCS 0x989680 ;  /* 0x009896800000895d */ /* 0x004fea0003900000 */
[----:B------:R-:W2:Y:S02]  /*b240*/  @!P0 SYNCS.PHASECHK.TRANS64 P0, [R0+URZ+0xc0], R5 ;  /* 0x0000c005000085a7 */ /* 0x000ea400080010ff */
[----:B--2---:R-:W-:Y:S05]  /*b250*/  @!P0 BRA `(.L_x_40) ;  /* 0xfffffffc00f08947 */ /* 0x004fea000383ffff */
[----:B------:R-:W-:Y:S05]  /*b260*/  BRA `(.L_x_130) ;  /* 0xffffff7000b07947 */ /* 0x000fea000383ffff */
.L_x_41:
[----:B------:R-:W-:-:S07]  /*b270*/  MOV R0, UR5 ;  /* 0x0000000500007c02 */ /* 0x000fce0008000f00 */
.L_x_131:
[----:B-1----:R1:W2:Y:S02]  /*b280*/  SYNCS.PHASECHK.TRANS64.TRYWAIT P0, [R0+URZ+0x90], R5 ;  /* 0x00009005000075a7 */ /* 0x0022a400080011ff */
[----:B--2---:R-:W-:Y:S05]  /*b290*/  @!P0 NANOSLEEP.SYNCS 0x989680 ;  /* 0x009896800000895d */ /* 0x004fea0003900000 */
[----:B------:R-:W2:Y:S02]  /*b2a0*/  @!P0 SYNCS.PHASECHK.TRANS64 P0, [R0+URZ+0x90], R5 ;  /* 0x00009005000085a7 */ /* 0x000ea400080010ff */
[----:B--2---:R-:W-:Y:S05]  /*b2b0*/  @!P0 BRA `(.L_x_131) ;  /* 0xfffffffc00f08947 */ /* 0x004fea000383ffff */
[----:B------:R-:W-:Y:S05]  /*b2c0*/  BRA `(.L_x_132) ;  /* 0xffffff7000c07947 */ /* 0x000fea000383ffff */
.L_x_42:
[----:B-1----:R1:W2:Y:S02]  /*b2d0*/  SYNCS.PHASECHK.TRANS64.TRYWAIT P1, [R0+URZ+0x80], R5 ;  /* 0x00008005000075a7 */ /* 0x0022a400080211ff */
[----:B--2---:R-:W-:Y:S05]  /*b2e0*/  @!P1 NANOSLEEP.SYNCS 0x989680 ;  /* 0x009896800000995d */ /* 0x004fea0003900000 */
[----:B------:R-:W2:Y:S02]  /*b2f0*/  @!P1 SYNCS.PHASECHK.TRANS64 P1, [R0+URZ+0x80], R5 ;  /* 0x00008005000095a7 */ /* 0x000ea400080210ff */
[----:B--2---:R-:W-:Y:S05]  /*b300*/  @!P1 BRA `(.L_x_42) ;  /* 0xfffffffc00f09947 */ /* 0x004fea000383ffff */
[----:B------:R-:W-:Y:S05]  /*b310*/  BRA `(.L_x_133) ;  /* 0xffffff7000f07947 */ /* 0x000fea000383ffff */
.L_x_45:
[----:B------:R-:W-:-:S07]  /*b320*/  MOV R0, UR5 ;  /* 0x0000000500007c02 */ /* 0x000fce0008000f00 */
.L_x_134:
[----:B-1----:R1:W2:Y:S02]  /*b330*/  SYNCS.PHASECHK.TRANS64.TRYWAIT P0, [R0+URZ+0x90], R3 ;  /* 0x00009003000075a7 */ /* 0x0022a400080011ff */
[----:B--2---:R-:W-:Y:S05]  /*b340*/  @!P0 NANOSLEEP.SYNCS 0x989680 ;  /* 0x009896800000895d */ /* 0x004fea0003900000 */
[----:B------:R-:W2:Y:S02]  /*b350*/  @!P0 SYNCS.PHASECHK.TRANS64 P0, [R0+URZ+0x90], R3 ;  /* 0x00009003000085a7 */ /* 0x000ea400080010ff */
[----:B--2---:R-:W-:Y:S05]  /*b360*/  @!P0 BRA `(.L_x_134) ;  /* 0xfffffffc00f08947 */ /* 0x004fea000383ffff */
[----:B------:R-:W-:Y:S05]  /*b370*/  BRA `(.L_x_44) ;  /* 0xffffff7400447947 */ /* 0x000fea000383ffff */
.L_x_52:
[----:B-1----:R1:W2:Y:S02]  /*b380*/  SYNCS.PHASECHK.TRANS64.TRYWAIT P1, [R0+URZ+0x80], R5 ;  /* 0x00008005000075a7 */ /* 0x0022a400080211ff */
[----:B--2---:R-:W-:Y:S05]  /*b390*/  @!P1 NANOSLEEP.SYNCS 0x989680 ;  /* 0x009896800000995d */ /* 0x004fea0003900000 */
[----:B------:R-:W2:Y:S02]  /*b3a0*/  @!P1 SYNCS.PHASECHK.TRANS64 P1, [R0+URZ+0x80], R5 ;  /* 0x00008005000095a7 */ /* 0x000ea400080210ff */
[----:B--2---:R-:W-:Y:S05]  /*b3b0*/  @!P1 BRA `(.L_x_52) ;  /* 0xfffffffc00f09947 */ /* 0x004fea000383ffff */
[----:B------:R-:W-:Y:S05]  /*b3c0*/  BRA `(.L_x_135) ;  /* 0xffffff7800b47947 */ /* 0x000fea000383ffff */
.L_x_53:
[----:B------:R-:W-:-:S07]  /*b3d0*/  MOV R3, UR7 ;  /* 0x0000000700037c02 */ /* 0x000fce0008000f00 */
.L_x_136:
[----:B-1----:R1:W2:Y:S02]  /*b3e0*/  SYNCS.PHASECHK.TRANS64.TRYWAIT P0, [R3+URZ+0xb0], R0 ;  /* 0x0000b000030075a7 */ /* 0x0022a400080011ff */
[----:B--2---:R-:W-:Y:S05]  /*b3f0*/  @!P0 NANOSLEEP.SYNCS 0x989680 ;  /* 0x009896800000895d */ /* 0x004fea0003900000 */
[----:B------:R-:W2:Y:S02]  /*b400*/  @!P0 SYNCS.PHASECHK.TRANS64 P0, [R3+URZ+0xb0], R0 ;  /* 0x0000b000030085a7 */ /* 0x000ea400080010ff */
[----:B--2---:R-:W-:Y:S05]  /*b410*/  @!P0 BRA `(.L_x_136) ;  /* 0xfffffffc00f08947 */ /* 0x004fea000383ffff */
[----:B------:R-:W-:Y:S05]  /*b420*/  BRA `(.L_x_137) ;  /* 0xffffff7800ec7947 */ /* 0x000fea000383ffff */
.L_x_56:
[----:B------:R-:W-:Y:S07]  /*b430*/  MOV R0, UR6 ;  /* 0x0000000600007c02 */ /* 0x000fee0008000f00 */
.L_x_138:
[----:B-1----:R1:W2:Y:S02]  /*b440*/  SYNCS.PHASECHK.TRANS64.TRYWAIT P0, [R0+URZ], R3 ;  /* 0x00000003000075a7 */ /* 0x0022a400080011ff */
[----:B--2---:R-:W-:Y:S05]  /*b450*/  @!P0 NANOSLEEP.SYNCS 0x989680 ;  /* 0x009896800000895d */ /* 0x004fea0003900000 */
[----:B------:R-:W2:Y:S02]  /*b460*/  @!P0 SYNCS.PHASECHK.TRANS64 P0, [R0+URZ], R3 ;  /* 0x00000003000085a7 */ /* 0x000ea400080010ff */
[----:B--2---:R-:W-:Y:S05]  /*b470*/  @!P0 BRA `(.L_x_138) ;  /* 0xfffffffc00f08947 */ /* 0x004fea000383ffff */
[----:B------:R-:W-:Y:S05]  /*b480*/  BRA `(.L_x_55) ;  /* 0xffffff7c00087947 */ /* 0x000fea000383ffff */
.L_x_59:
[----:B------:R-:W-:-:S07]  /*b490*/  MOV R0, UR6 ;  /* 0x0000000600007c02 */ /* 0x000fce0008000f00 */
.L_x_139:
[----:B--2---:R2:W4:Y:S02]  /*b4a0*/  SYNCS.PHASECHK.TRANS64.TRYWAIT P0, [R0+URZ], R3 ;  /* 0x00000003000075a7 */ /* 0x00452400080011ff */
[----:B----4-:R-:W-:Y:S05]  /*b4b0*/  @!P0 NANOSLEEP.SYNCS 0x989680 ;  /* 0x009896800000895d */ /* 0x010fea0003900000 */
[----:B------:R-:W4:Y:S02]  /*b4c0*/  @!P0 SYNCS.PHASECHK.TRANS64 P0, [R0+URZ], R3 ;  /* 0x00000003000085a7 */ /* 0x000f2400080010ff */
[----:B----4-:R-:W-:Y:S05]  /*b4d0*/  @!P0 BRA `(.L_x_139) ;  /* 0xfffffffc00f08947 */ /* 0x010fea000383ffff */
[----:B------:R-:W-:Y:S05]  /*b4e0*/  BRA `(.L_x_140) ;  /* 0xffffff7c00e47947 */ /* 0x000fea000383ffff */
.L_x_60:
[----:B------:R-:W-:-:S07]  /*b4f0*/  MOV R0, UR7 ;  /* 0x0000000700007c02 */ /* 0x000fce0008000f00 */
.L_x_141:
[----:B-1----:R1:W2:Y:S02]  /*b500*/  SYNCS.PHASECHK.TRANS64.TRYWAIT P0, [R0+URZ], R3 ;  /* 0x00000003000075a7 */ /* 0x0022a400080011ff */
[----:B--2---:R-:W-:Y:S05]  /*b510*/  @!P0 NANOSLEEP.SYNCS 0x989680 ;  /* 0x009896800000895d */ /* 0x004fea0003900000 */
[----:B------:R-:W2:Y:S02]  /*b520*/  @!P0 SYNCS.PHASECHK.TRANS64 P0, [R0+URZ], R3 ;  /* 0x00000003000085a7 */ /* 0x000ea400080010ff */
[----:B--2---:R-:W-:Y:S05]  /*b530*/  @!P0 BRA `(.L_x_141) ;  /* 0xfffffffc00f08947 */ /* 0x004fea000383ffff */
[----:B------:R-:W-:Y:S05]  /*b540*/  BRA `(.L_x_142) ;  /* 0xffffff7c00f07947 */ /* 0x000fea000383ffff */
.L_x_65:
[----:B--2---:R2:W3:Y:S02]  /*b550*/  SYNCS.PHASECHK.TRANS64.TRYWAIT P0, [R0+URZ+0x80], R3 ;  /* 0x00008003000075a7 */ /* 0x0044e400080011ff */
[----:B---3--:R-:W-:Y:S05]  /*b560*/  @!P0 NANOSLEEP.SYNCS 0x989680 ;  /* 0x009896800000895d */ /* 0x008fea0003900000 */
[----:B------:R-:W3:Y:S02]  /*b570*/  @!P0 SYNCS.PHASECHK.TRANS64 P0, [R0+URZ+0x80], R3 ;  /* 0x00008003000085a7 */ /* 0x000ee400080010ff */
[----:B---3--:R-:W-:Y:S05]  /*b580*/  @!P0 BRA `(.L_x_65) ;  /* 0xfffffffc00f08947 */ /* 0x008fea000383ffff */
[----:B------:R-:W-:Y:S05]  /*b590*/  BRA `(.L_x_143) ;  /* 0xffffff8000fc7947 */ /* 0x000fea000383ffff */
.L_x_68:
[----:B------:R-:W-:Y:S07]  /*b5a0*/  MOV R0, UR7 ;  /* 0x0000000700007c02 */ /* 0x000fee0008000f00 */
.L_x_144:
[----:B--2---:R2:W3:Y:S02]  /*b5b0*/  SYNCS.PHASECHK.TRANS64.TRYWAIT P0, [R0+URZ+0x78], R3 ;  /* 0x00007803000075a7 */ /* 0x0044e400080011ff */
[----:B---3--:R-:W-:Y:S05]  /*b5c0*/  @!P0 NANOSLEEP.SYNCS 0x989680 ;  /* 0x009896800000895d */ /* 0x008fea0003900000 */
[----:B------:R-:W3:Y:S02]  /*b5d0*/  @!P0 SYNCS.PHASECHK.TRANS64 P0, [R0+URZ+0x78], R3 ;  /* 0x00007803000085a7 */ /* 0x000ee400080010ff */
[----:B---3--:R-:W-:Y:S05]  /*b5e0*/  @!P0 BRA `(.L_x_144) ;  /* 0xfffffffc00f08947 */ /* 0x008fea000383ffff */
[----:B------:R-:W-:Y:S05]  /*b5f0*/  BRA `(.L_x_67) ;  /* 0xffffff8400dc7947 */ /* 0x000fea000383ffff */
.L_x_71:
[----:B------:R-:W-:Y:S07]  /*b600*/  MOV R3, UR7 ;  /* 0x0000000700037c02 */ /* 0x000fee0008000f00 */
.L_x_145:
[----:B-1----:R1:W2:Y:S02]  /*b610*/  SYNCS.PHASECHK.TRANS64.TRYWAIT P0, [R3+URZ+0x50], R12 ;  /* 0x0000500c030075a7 */ /* 0x0022a400080011ff */
[----:B--2---:R-:W-:Y:S05]  /*b620*/  @!P0 NANOSLEEP.SYNCS 0x989680 ;  /* 0x009896800000895d */ /* 0x004fea0003900000 */
[----:B------:R-:W2:Y:S02]  /*b630*/  @!P0 SYNCS.PHASECHK.TRANS64 P0, [R3+URZ+0x50], R12 ;  /* 0x0000500c030085a7 */ /* 0x000ea400080010ff */
[----:B--2---:R-:W-:Y:S05]  /*b640*/  @!P0 BRA `(.L_x_145) ;  /* 0xfffffffc00f08947 */ /* 0x004fea000383ffff */
[----:B------:R-:W-:Y:S05]  /*b650*/  BRA `(.L_x_146) ;  /* 0xffffff8800547947 */ /* 0x000fea000383ffff */
.L_x_72:
[----:B-1----:R-:W-:Y:S07]  /*b660*/  MOV R3, UR7 ;  /* 0x0000000700037c02 */ /* 0x002fee0008000f00 */
.L_x_147:
[----:B-1----:R1:W2:Y:S02]  /*b670*/  SYNCS.PHASECHK.TRANS64.TRYWAIT P0, [R3+URZ+0x58], R12 ;  /* 0x0000580c030075a7 */ /* 0x0022a400080011ff */
[----:B--2---:R-:W-:Y:S05]  /*b680*/  @!P0 NANOSLEEP.SYNCS 0x989680 ;  /* 0x009896800000895d */ /* 0x004fea0003900000 */
[----:B------:R-:W2:Y:S02]  /*b690*/  @!P0 SYNCS.PHASECHK.TRANS64 P0, [R3+URZ+0x58], R12 ;  /* 0x0000580c030085a7 */ /* 0x000ea400080010ff */
[----:B--2---:R-:W-:Y:S05]  /*b6a0*/  @!P0 BRA `(.L_x_147) ;  /* 0xfffffffc00f08947 */ /* 0x004fea000383ffff */
[----:B------:R-:W-:Y:S05]  /*b6b0*/  BRA `(.L_x_148) ;  /* 0xffffff8800907947 */ /* 0x000fea000383ffff */
.L_x_73:
[----:B-1----:R-:W-:Y:S07]  /*b6c0*/  MOV R3, UR7 ;  /* 0x0000000700037c02 */ /* 0x002fee0008000f00 */
.L_x_149:
[----:B-1----:R1:W2:Y:S02]  /*b6d0*/  SYNCS.PHASECHK.TRANS64.TRYWAIT P0, [R3+URZ+0x60], R12 ;  /* 0x0000600c030075a7 */ /* 0x0022a400080011ff */
[----:B--2---:R-:W-:Y:S05]  /*b6e0*/  @!P0 NANOSLEEP.SYNCS 0x989680 ;  /* 0x009896800000895d */ /* 0x004fea0003900000 */
[----:B------:R-:W2:Y:S02]  /*b6f0*/  @!P0 SYNCS.PHASECHK.TRANS64 P0, [R3+URZ+0x60], R12 ;  /* 0x0000600c030085a7 */ /* 0x000ea400080010ff */
[----:B--2---:R-:W-:Y:S05]  /*b700*/  @!P0 BRA `(.L_x_149) ;  /* 0xfffffffc00f08947 */ /* 0x004fea000383ffff */
[----:B------:R-:W-:Y:S05]  /*b710*/  BRA `(.L_x_150) ;  /* 0xffffff8800d87947 */ /* 0x000fea000383ffff */
.L_x_74:
[----:B------:R-:W-:Y:S07]  /*b720*/  MOV R3, UR7 ;  /* 0x0000000700037c02 */ /* 0x000fee0008000f00 */
.L_x_151:
[----:B-1----:R1:W2:Y:S02]  /*b730*/  SYNCS.PHASECHK.TRANS64.TRYWAIT P0, [R3+URZ+0x68], R12 ;  /* 0x0000680c030075a7 */ /* 0x0022a400080011ff */
[----:B--2---:R-:W-:Y:S05]  /*b740*/  @!P0 NANOSLEEP.SYNCS 0x989680 ;  /* 0x009896800000895d */ /* 0x004fea0003900000 */
[----:B------:R-:W2:Y:S02]  /*b750*/  @!P0 SYNCS.PHASECHK.TRANS64 P0, [R3+URZ+0x68], R12 ;  /* 0x0000680c030085a7 */ /* 0x000ea400080010ff */
[----:B--2---:R-:W-:Y:S05]  /*b760*/  @!P0 BRA `(.L_x_151) ;  /* 0xfffffffc00f08947 */ /* 0x004fea000383ffff */
[----:B------:R-:W-:Y:S05]  /*b770*/  BRA `(.L_x_152) ;  /* 0xffffff8c00607947 */ /* 0x000fea000383ffff */
.L_x_76:
[----:B------:R-:W-:-:S07]  /*b780*/  MOV R0, UR7 ;  /* 0x0000000700007c02 */ /* 0x000fce0008000f00 */
.L_x_153:
[----:B-1----:R1:W3:Y:S02]  /*b790*/  SYNCS.PHASECHK.TRANS64.TRYWAIT P0, [R0+URZ+0x50], R3 ;  /* 0x00005003000075a7 */ /* 0x0022e400080011ff */
[----:B---3--:R-:W-:Y:S05]  /*b7a0*/  @!P0 NANOSLEEP.SYNCS 0x989680 ;  /* 0x009896800000895d */ /* 0x008fea0003900000 */
[----:B------:R-:W3:Y:S02]  /*b7b0*/  @!P0 SYNCS.PHASECHK.TRANS64 P0, [R0+URZ+0x50], R3 ;  /* 0x00005003000085a7 */ /* 0x000ee400080010ff */
[----:B---3--:R-:W-:Y:S05]  /*b7c0*/  @!P0 BRA `(.L_x_153) ;  /* 0xfffffffc00f08947 */ /* 0x008fea000383ffff */
[----:B------:R-:W-:Y:S05]  /*b7d0*/  BRA `(.L_x_154) ;  /* 0xffffff8c00d07947 */ /* 0x000fea000383ffff */
.L_x_77:
[----:B-1----:R-:W-:-:S07]  /*b7e0*/  MOV R0, UR7 ;  /* 0x0000000700007c02 */ /* 0x002fce0008000f00 */
.L_x_155:
[----:B-1----:R1:W3:Y:S02]  /*b7f0*/  SYNCS.PHASECHK.TRANS64.TRYWAIT P0, [R0+URZ+0x58], R3 ;  /* 0x00005803000075a7 */ /* 0x0022e400080011ff */
[----:B---3--:R-:W-:Y:S05]  /*b800*/  @!P0 NANOSLEEP.SYNCS 0x989680 ;  /* 0x009896800000895d */ /* 0x008fea0003900000 */
[----:B------:R-:W3:Y:S02]  /*b810*/  @!P0 SYNCS.PHASECHK.TRANS64 P0, [R0+URZ+0x58], R3 ;  /* 0x00005803000085a7 */ /* 0x000ee400080010ff */
[----:B---3--:R-:W-:Y:S05]  /*b820*/  @!P0 BRA `(.L_x_155) ;  /* 0xfffffffc00f08947 */ /* 0x008fea000383ffff */
[----:B------:R-:W-:Y:S05]  /*b830*/  BRA `(.L_x_156) ;  /* 0xffffff8c00c07947 */ /* 0x000fea000383ffff */
.L_x_78:
[----:B-1----:R-:W-:-:S07]  /*b840*/  MOV R0, UR7 ;  /* 0x0000000700007c02 */ /* 0x002fce0008000f00 */
.L_x_157:
[----:B-1----:R1:W3:Y:S02]  /*b850*/  SYNCS.PHASECHK.TRANS64.TRYWAIT P0, [R0+URZ+0x60], R3 ;  /* 0x00006003000075a7 */ /* 0x0022e400080011ff */
[----:B---3--:R-:W-:Y:S05]  /*b860*/  @!P0 NANOSLEEP.SYNCS 0x989680 ;  /* 0x009896800000895d */ /* 0x008fea0003900000 */
[----:B------:R-:W3:Y:S02]  /*b870*/  @!P0 SYNCS.PHASECHK.TRANS64 P0, [R0+URZ+0x60], R3 ;  /* 0x00006003000085a7 */ /* 0x000ee400080010ff */
[----:B---3--:R-:W-:Y:S05]  /*b880*/  @!P0 BRA `(.L_x_157) ;  /* 0xfffffffc00f08947 */ /* 0x008fea000383ffff */
[----:B------:R-:W-:Y:S05]  /*b890*/  BRA `(.L_x_158) ;  /* 0xffffff8c00b07947 */ /* 0x000fea000383ffff */
.L_x_80:
[----:B--2---:R2:W4:Y:S02]  /*b8a0*/  SYNCS.PHASECHK.TRANS64.TRYWAIT P0, [R0+URZ+0x80], R3 ;  /* 0x00008003000075a7 */ /* 0x00452400080011ff */
[----:B----4-:R-:W-:Y:S05]  /*b8b0*/  @!P0 NANOSLEEP.SYNCS 0x989680 ;  /* 0x009896800000895d */ /* 0x010fea0003900000 */
[----:B------:R-:W4:Y:S02]  /*b8c0*/  @!P0 SYNCS.PHASECHK.TRANS64 P0, [R0+URZ+0x80], R3 ;  /* 0x00008003000085a7 */ /* 0x000f2400080010ff */
[----:B----4-:R-:W-:Y:S05]  /*b8d0*/  @!P0 BRA `(.L_x_80) ;  /* 0xfffffffc00f08947 */ /* 0x010fea000383ffff */
[----:B------:R-:W-:Y:S05]  /*b8e0*/  BRA `(.L_x_159) ;  /* 0xffffff90007c7947 */ /* 0x000fea000383ffff */
.L_x_91:
[----:B-1----:R1:W3:Y:S02]  /*b8f0*/  SYNCS.PHASECHK.TRANS64.TRYWAIT P1, [R3+URZ+0x30], R0 ;  /* 0x00003000030075a7 */ /* 0x0022e400080211ff */
[----:B---3--:R-:W-:Y:S05]  /*b900*/  @!P1 NANOSLEEP.SYNCS 0x989680 ;  /* 0x009896800000995d */ /* 0x008fea0003900000 */
[----:B------:R-:W3:Y:S02]  /*b910*/  @!P1 SYNCS.PHASECHK.TRANS64 P1, [R3+URZ+0x30], R0 ;  /* 0x00003000030095a7 */ /* 0x000ee400080210ff */
[----:B---3--:R-:W-:Y:S05]  /*b920*/  @!P1 BRA `(.L_x_91) ;  /* 0xfffffffc00f09947 */ /* 0x008fea000383ffff */
[----:B------:R-:W-:Y:S05]  /*b930*/  BRA `(.L_x_90) ;  /* 0xffffff9c00a47947 */ /* 0x000fea000383ffff */
.L_x_93:
[----:B---3--:R3:W4:Y:S02]  /*b940*/  SYNCS.PHASECHK.TRANS64.TRYWAIT P0, [R108+URZ+0xa0], R5 ;  /* 0x0000a0056c0075a7 */ /* 0x00872400080011ff */
[----:B----4-:R-:W-:Y:S05]  /*b950*/  @!P0 NANOSLEEP.SYNCS 0x989680 ;  /* 0x009896800000895d */ /* 0x010fea0003900000 */
[----:B------:R-:W4:Y:S02]  /*b960*/  @!P0 SYNCS.PHASECHK.TRANS64 P0, [R108+URZ+0xa0], R5 ;  /* 0x0000a0056c0085a7 */ /* 0x000f2400080010ff */
[----:B----4-:R-:W-:Y:S05]  /*b970*/  @!P0 BRA `(.L_x_93) ;  /* 0xfffffffc00f08947 */ /* 0x010fea000383ffff */
[----:B------:R-:W-:Y:S05]  /*b980*/  BRA `(.L_x_92) ;  /* 0xffffffa000007947 */ /* 0x000fea000383ffff */
.L_x_101:
[----:B--2---:R2:W3:Y:S02]  /*b990*/  SYNCS.PHASECHK.TRANS64.TRYWAIT P0, [R118+URZ+0x30], R3 ;  /* 0x00003003760075a7 */ /* 0x0044e400080011ff */
[----:B---3--:R-:W-:Y:S05]  /*b9a0*/  @!P0 NANOSLEEP.SYNCS 0x989680 ;  /* 0x009896800000895d */ /* 0x008fea0003900000 */
[----:B------:R-:W3:Y:S02]  /*b9b0*/  @!P0 SYNCS.PHASECHK.TRANS64 P0, [R118+URZ+0x30], R3 ;  /* 0x00003003760085a7 */ /* 0x000ee400080010ff */
[----:B---3--:R-:W-:Y:S05]  /*b9c0*/  @!P0 BRA `(.L_x_101) ;  /* 0xfffffffc00f08947 */ /* 0x008fea000383ffff */
[----:B------:R-:W-:Y:S05]  /*b9d0*/  BRA `(.L_x_100) ;  /* 0xffffffb400047947 */ /* 0x000fea000383ffff */
.L_x_109:
[----:B--2---:R2:W3:Y:S02]  /*b9e0*/  SYNCS.PHASECHK.TRANS64.TRYWAIT P0, [R0+URZ+0x30], R7 ;  /* 0x00003007000075a7 */ /* 0x0044e400080011ff */
[----:B---3--:R-:W-:Y:S05]  /*b9f0*/  @!P0 NANOSLEEP.SYNCS 0x989680 ;  /* 0x009896800000895d */ /* 0x008fea0003900000 */
[----:B------:R-:W3:Y:S02]  /*ba00*/  @!P0 SYNCS.PHASECHK.TRANS64 P0, [R0+URZ+0x30], R7 ;  /* 0x00003007000085a7 */ /* 0x000ee400080010ff */
[----:B---3--:R-:W-:Y:S05]  /*ba10*/  @!P0 BRA `(.L_x_109) ;  /* 0xfffffffc00f08947 */ /* 0x008fea000383ffff */
[----:B------:R-:W-:Y:S05]  /*ba20*/  BRA `(.L_x_108) ;  /* 0xffffffc800587947 */ /* 0x000fea000383ffff */
.L_x_117:
[----:B--2---:R2:W3:Y:S02]  /*ba30*/  SYNCS.PHASECHK.TRANS64.TRYWAIT P0, [R0+URZ+0x30], R5 ;  /* 0x00003005000075a7 */ /* 0x0044e400080011ff */
[----:B---3--:R-:W-:Y:S05]  /*ba40*/  @!P0 NANOSLEEP.SYNCS 0x989680 ;  /* 0x009896800000895d */ /* 0x008fea0003900000 */
[----:B------:R-:W3:Y:S02]  /*ba50*/  @!P0 SYNCS.PHASECHK.TRANS64 P0, [R0+URZ+0x30], R5 ;  /* 0x00003005000085a7 */ /* 0x000ee400080010ff */
[----:B---3--:R-:W-:Y:S05]  /*ba60*/  @!P0 BRA `(.L_x_117) ;  /* 0xfffffffc00f08947 */ /* 0x008fea000383ffff */
[----:B------:R-:W-:Y:S05]  /*ba70*/  BRA `(.L_x_116) ;  /* 0xffffffdc00b87947 */ /* 0x000fea000383ffff */
        .weak           $__internal_0_$__cuda_sm10x_tcgen05_guardrail_trap_col_being_dealloced_not_returned_by_alloc
        .type           $__internal_0_$__cuda_sm10x_tcgen05_guardrail_trap_col_being_dealloced_not_returned_by_alloc,@function
        .size           $__internal_0_$__cuda_sm10x_tcgen05_guardrail_trap_col_being_dealloced_not_returned_by_alloc,($__internal_1_$__cuda_sm10x_tcgen05_guardrail_trap_phase_invalid_during_alloc - $__internal_0_$__cuda_sm10x_tcgen05_guardrail_trap_col_being_dealloced_not_returned_by_alloc)
$__internal_0_$__cuda_sm10x_tcgen05_guardrail_trap_col_being_dealloced_not_returned_by_alloc:
[----:B------:R-:W-:Y:S05]  /*ba80*/  BPT.TRAP 0x1 ;  /* 0x000000040000795c */ /* 0x000fea0000300000 */
[----:B------:R-:W-:-:S04]  /*ba90*/  HFMA2 R3, -RZ, RZ, 0, 0 ;  /* 0x00000000ff037431 */ /* 0x000fc800000001ff */
[----:B------:R-:W-:Y:S05]  /*baa0*/  RET.REL.NODEC R2 `(_ZN7cutlass13device_kernelINS_4gemm6kernel13GemmUniversalIN4cute5tupleIJiiiiEEENS1_10collective13CollectiveMmaINS1_35MainloopSm100TmaUmmaWarpSpecializedILi3ELi2ELi2ENS5_IJNS4_1CILi1EEESB_SB_EEEEENS5_IJNSA_ILi128EEENSA_ILi256EEESE_EEEaNS5_IJlSB_lEEEaSH_NS4_8TiledMMAINS4_8MMA_AtomIJNS4_15SM100_MMA_S8_SSIaaiLi128ELi256ELNS4_4UMMA5MajorE0ELSM_0ELNSL_8SaturateE0EEEEEENS4_6LayoutISC_NS5_IJNSA_ILi0EEESR_SR_EEEEENS5_IJNS4_10UnderscoreESU_SU_EEEEENS4_13SM90_TMA_LOADENS4_14ComposedLayoutINS4_7SwizzleILi3ELi4ELi3EEENS4_18smem_ptr_flag_bitsILi8EEENSQ_INS5_IJNSA_ILi8EEESE_EEENS5_IJSE_SB_EEEEEEEvNS4_8identityESX_S17_vS18_EENS_8epilogue10collective18CollectiveEpilogueINS1A_23Sm100TmaWarpSpecializedILi4ELi2ELi64ELb0ELb0EEEJSG_NS5_IJNSQ_ISE_SB_EENSQ_INSA_ILi64EEESB_EEEEEaSH_aSH_NS1A_6fusion15FusionCallbacksIS1E_NS1J_17LinearCombinationIaiaiLNS_15FloatRoundStyleE2EEESG_S1I_JEEENS4_5SM1004TMEM4LOAD26SM100_TMEM_LOAD_32dp32b64xESX_NSY_INSZ_ILi2ELi4ELi3EEES12_NSQ_INS5_IJS13_S1G_EEENS5_IJS1G_SB_EEEEEEENS4_39AutoVectorizingCopyWithAssumedAlignmentILi128EEENS4_14SM90_TMA_STOREES1X_S1Z_S1Z_EEEvvEEEEvNT_6ParamsE) ;  /* 0xffffff4402547950 */ /* 0x000fea0003c3ffff */
        .weak           $__internal_1_$__cuda_sm10x_tcgen05_guardrail_trap_phase_invalid_during_alloc
        .type           $__internal_1_$__cuda_sm10x_tcgen05_guardrail_trap_phase_invalid_during_alloc,@function
        .size           $__internal_1_$__cuda_sm10x_tcgen05_guardrail_trap_phase_invalid_during_alloc,($__internal_2_$__cuda_sm10x_tcgen05_guardrail_trap_unallocated_columns_being_dealloced - $__internal_1_$__cuda_sm10x_tcgen05_guardrail_trap_phase_invalid_during_alloc)
$__internal_1_$__cuda_sm10x_tcgen05_guardrail_trap_phase_invalid_during_alloc:
[----:B------:R-:W-:Y:S05]  /*bab0*/  BPT.TRAP 0x1 ;  /* 0x000000040000795c */ /* 0x000fea0000300000 */
[----:B------:R-:W-:-:S04]  /*bac0*/  MOV R3, 0x0 ;  /* 0x0000000000037802 */ /* 0x000fc80000000f00 */
[----:B------:R-:W-:Y:S05]  /*bad0*/  RET.REL.NODEC R2 `(_ZN7cutlass13device_kernelINS_4gemm6kernel13GemmUniversalIN4cute5tupleIJiiiiEEENS1_10collective13CollectiveMmaINS1_35MainloopSm100TmaUmmaWarpSpecializedILi3ELi2ELi2ENS5_IJNS4_1CILi1EEESB_SB_EEEEENS5_IJNSA_ILi128EEENSA_ILi256EEESE_EEEaNS5_IJlSB_lEEEaSH_NS4_8TiledMMAINS4_8MMA_AtomIJNS4_15SM100_MMA_S8_SSIaaiLi128ELi256ELNS4_4UMMA5MajorE0ELSM_0ELNSL_8SaturateE0EEEEEENS4_6LayoutISC_NS5_IJNSA_ILi0EEESR_SR_EEEEENS5_IJNS4_10UnderscoreESU_SU_EEEEENS4_13SM90_TMA_LOADENS4_14ComposedLayoutINS4_7SwizzleILi3ELi4ELi3EEENS4_18smem_ptr_flag_bitsILi8EEENSQ_INS5_IJNSA_ILi8EEESE_EEENS5_IJSE_SB_EEEEEEEvNS4_8identityESX_S17_vS18_EENS_8epilogue10collective18CollectiveEpilogueINS1A_23Sm100TmaWarpSpecializedILi4ELi2ELi64ELb0ELb0EEEJSG_NS5_IJNSQ_ISE_SB_EENSQ_INSA_ILi64EEESB_EEEEEaSH_aSH_NS1A_6fusion15FusionCallbacksIS1E_NS1J_17LinearCombinationIaiaiLNS_15FloatRoundStyleE2EEESG_S1I_JEEENS4_5SM1004TMEM4LOAD26SM100_TMEM_LOAD_32dp32b64xESX_NSY_INSZ_ILi2ELi4ELi3EEES12_NSQ_INS5_IJS13_S1G_EEENS5_IJS1G_SB_EEEEEEENS4_39AutoVectorizingCopyWithAssumedAlignmentILi128EEENS4_14SM90_TMA_STOREES1X_S1Z_S1Z_EEEvvEEEEvNT_6ParamsE) ;  /* 0xffffff4402487950 */ /* 0x000fea0003c3ffff */
        .weak           $__internal_2_$__cuda_sm10x_tcgen05_guardrail_trap_unallocated_columns_being_dealloced
        .type           $__internal_2_$__cuda_sm10x_tcgen05_guardrail_trap_unallocated_columns_being_dealloced,@function
        .size           $__internal_2_$__cuda_sm10x_tcgen05_guardrail_trap_unallocated_columns_being_dealloced,(.L_x_161 - $__internal_2_$__cuda_sm10x_tcgen05_guardrail_trap_unallocated_columns_being_dealloced)
$__internal_2_$__cuda_sm10x_tcgen05_guardrail_trap_unallocated_columns_being_dealloced:
[----:B------:R-:W-:Y:S05]  /*bae0*/  BPT.TRAP 0x1 ;  /* 0x000000040000795c */ /* 0x000fea0000300000 */
[----:B------:R-:W-:-:S04]  /*baf0*/  HFMA2 R3, -RZ, RZ, 0, 0 ;  /* 0x00000000ff037431 */ /* 0x000fc800000001ff */
[----:B------:R-:W-:Y:S05]  /*bb00*/  RET.REL.NODEC R2 `(_ZN7cutlass13device_kernelINS_4gemm6kernel13GemmUniversalIN4cute5tupleIJiiiiEEENS1_10collective13CollectiveMmaINS1_35MainloopSm100TmaUmmaWarpSpecializedILi3ELi2ELi2ENS5_IJNS4_1CILi1EEESB_SB_EEEEENS5_IJNSA_ILi128EEENSA_ILi256EEESE_EEEaNS5_IJlSB_lEEEaSH_NS4_8TiledMMAINS4_8MMA_AtomIJNS4_15SM100_MMA_S8_SSIaaiLi128ELi256ELNS4_4UMMA5MajorE0ELSM_0ELNSL_8SaturateE0EEEEEENS4_6LayoutISC_NS5_IJNSA_ILi0EEESR_SR_EEEEENS5_IJNS4_10UnderscoreESU_SU_EEEEENS4_13SM90_TMA_LOADENS4_14ComposedLayoutINS4_7SwizzleILi3ELi4ELi3EEENS4_18smem_ptr_flag_bitsILi8EEENSQ_INS5_IJNSA_ILi8EEESE_EEENS5_IJSE_SB_EEEEEEEvNS4_8identityESX_S17_vS18_EENS_8epilogue10collective18CollectiveEpilogueINS1A_23Sm100TmaWarpSpecializedILi4ELi2ELi64ELb0ELb0EEEJSG_NS5_IJNSQ_ISE_SB_EENSQ_INSA_ILi64EEESB_EEEEEaSH_aSH_NS1A_6fusion15FusionCallbacksIS1E_NS1J_17LinearCombinationIaiaiLNS_15FloatRoundStyleE2EEESG_S1I_JEEENS4_5SM1004TMEM4LOAD26SM100_TMEM_LOAD_32dp32b64xESX_NSY_INSZ_ILi2ELi4ELi3EEES12_NSQ_INS5_IJS13_S1G_EEENS5_IJS1G_SB_EEEEEEENS4_39AutoVectorizingCopyWithAssumedAlignmentILi128EEENS4_14SM90_TMA_STOREES1X_S1Z_S1Z_EEEvvEEEEvNT_6ParamsE) ;  /* 0xffffff44023c7950 */ /* 0x000fea0003c3ffff */
.L_x_160:
[----:B------:R-:W-:-:S00]  /*bb10*/  BRA `(.L_x_160) ;  /* 0xfffffffc00fc7947 */ /* 0x000fc0000383ffff */
[----:B------:R-:W-:-:S00]  /*bb20*/  NOP ;  /* 0x0000000000007918 */ /* 0x000fc00000000000 */
        /* <DEDUP_REMOVED lines=13> */
.L_x_161:


//--------------------- .nv.global.init           --------------------------
	.section	.nv.global.init,"aw",@progbits
.nv.global.init:
	.type		$str$27,@object
	.size		$str$27,($str$28 - $str$27)
$str$27:
        /*0000*/ 	.byte	0x28, 0x61, 0x64, 0x64, 0x72, 0x65, 0x73, 0x73, 0x20, 0x26, 0x20, 0x6d, 0x61, 0x73, 0x6b, 0x29
        /*0010*/ 	.byte	0x20, 0x3d, 0x3d, 0x20, 0x30, 0x00
	.type		$str$28,@object
	.size		$str$28,($str$26 - $str$28)
$str$28:
        /*0016*/ 	.byte	0x2f, 0x74, 0x6d, 0x70, 0x2f, 0x63, 0x75, 0x74, 0x6c, 0x61, 0x73, 0x73, 0x5f, 0x73, 0x77, 0x65
        /*0026*/ 	.byte	0x65, 0x70, 0x5f, 0x73, 0x72, 0x63, 0x2f, 0x69, 0x6e, 0x63, 0x6c, 0x75, 0x64, 0x65, 0x2f, 0x63
        /*0036*/ 	.byte	0x75, 0x74, 0x65, 0x2f, 0x70, 0x6f, 0x69, 0x6e, 0x74, 0x65, 0x72, 0x5f, 0x66, 0x6c, 0x61, 0x67
        /*0046*/ 	.byte	0x67, 0x65, 0x64, 0x2e, 0x68, 0x70, 0x70, 0x00
	.type		$str$26,@object
	.size		$str$26,($str$25 - $str$26)
$str$26:
        /*004e*/ 	.byte	0x2f, 0x74, 0x6d, 0x70, 0x2f, 0x63, 0x75, 0x74, 0x6c, 0x61, 0x73, 0x73, 0x5f, 0x73, 0x77, 0x65
        /*005e*/ 	.byte	0x65, 0x70, 0x5f, 0x73, 0x72, 0x63, 0x2f, 0x69, 0x6e, 0x63, 0x6c, 0x75, 0x64, 0x65, 0x2f, 0x63
        /*006e*/ 	.byte	0x75, 0x74, 0x65, 0x2f, 0x61, 0x74, 0x6f, 0x6d, 0x2f, 0x63, 0x6f, 0x70, 0x79, 0x5f, 0x74, 0x72
        /*007e*/ 	.byte	0x61, 0x69, 0x74, 0x73, 0x5f, 0x73, 0x6d, 0x31, 0x30, 0x30, 0x2e, 0x68, 0x70, 0x70, 0x00
	.type		$str$25,@object
	.size		$str$25,(__unnamed_1 - $str$25)
$str$25:
        /*008d*/ 	.byte	0x28, 0x28, 0x75, 0x69, 0x6e, 0x74, 0x33, 0x32, 0x5f, 0x74, 0x28, 0x74, 0x68, 0x72, 0x65, 0x61
        /*009d*/ 	.byte	0x64, 0x49, 0x64, 0x78, 0x2e, 0x78, 0x29, 0x20, 0x2f, 0x20, 0x33, 0x32, 0x29, 0x20, 0x25, 0x20
        /*00ad*/ 	.byte	0x34, 0x29, 0x20, 0x3d, 0x3d, 0x20, 0x28, 0x28, 0x28, 0x74, 0x6d, 0x65, 0x6d, 0x5f, 0x61, 0x64
        /*00bd*/ 	.byte	0x64, 0x72, 0x20, 0x3e, 0x3e, 0x20, 0x31, 0x36, 0x29, 0x20, 0x2f, 0x20, 0x33, 0x32, 0x29, 0x20
        /*00cd*/ 	.byte	0x25, 0x20, 0x34, 0x29, 0x00
	.type		__unnamed_1,@object
	.size		__unnamed_1,(__unnamed_2 - __unnamed_1)
__unnamed_1:
        /*00d2*/ 	.byte	0x61, 0x75, 0x74, 0x6f, 0x20, 0x63, 0x75, 0x74, 0x65, 0x3a, 0x3a, 0x61, 0x73, 0x5f, 0x70, 0x6f
        /* <DEDUP_REMOVED lines=24> */
        /*0262*/ 	.byte	0x5d, 0x00
	.type		__unnamed_2,@object
	.size		__unnamed_2,(__unnamed_3 - __unnamed_2)
__unnamed_2:
        /* <DEDUP_REMOVED lines=26> */
	.type		__unnamed_3,@object
	.size		__unnamed_3,(.L_3 - __unnamed_3)
__unnamed_3:
        /* <DEDUP_REMOVED lines=42> */
        /*0696*/ 	.byte	0x43, 0x3c, 0x30, 0x3e, 0x3e, 0x3e, 0x3e, 0x5d, 0x00
.L_3:


//--------------------- .nv.shared._ZN7cutlass13device_kernelINS_4gemm6kernel13GemmUniversalIN4cute5tupleIJiiiiEEENS1_10collective13CollectiveMmaINS1_35MainloopSm100TmaUmmaWarpSpecializedILi3ELi2ELi2ENS5_IJNS4_1CILi1EEESB_SB_EEEEENS5_IJNSA_ILi128EEENSA_ILi256EEESE_EEEaNS5_IJlSB_lEEEaSH_NS4_8TiledMMAINS4_8MMA_AtomIJNS4_15SM100_MMA_S8_SSIaaiLi128ELi256ELNS4_4UMMA5MajorE0ELSM_0ELNSL_8SaturateE0EEEEEENS4_6LayoutISC_NS5_IJNSA_ILi0EEESR_SR_EEEEENS5_IJNS4_10UnderscoreESU_SU_EEEEENS4_13SM90_TMA_LOADENS4_14ComposedLayoutINS4_7SwizzleILi3ELi4ELi3EEENS4_18smem_ptr_flag_bitsILi8EEENSQ_INS5_IJNSA_ILi8EEESE_EEENS5_IJSE_SB_EEEEEEEvNS4_8identityESX_S17_vS18_EENS_8epilogue10collective18CollectiveEpilogueINS1A_23Sm100TmaWarpSpecializedILi4ELi2ELi64ELb0ELb0EEEJSG_NS5_IJNSQ_ISE_SB_EENSQ_INSA_ILi64EEESB_EEEEEaSH_aSH_NS1A_6fusion15FusionCallbacksIS1E_NS1J_17LinearCombinationIaiaiLNS_15FloatRoundStyleE2EEESG_S1I_JEEENS4_5SM1004TMEM4LOAD26SM100_TMEM_LOAD_32dp32b64xESX_NSY_INSZ_ILi2ELi4ELi3EEES12_NSQ_INS5_IJS13_S1G_EEENS5_IJS1G_SB_EEEEEEENS4_39AutoVectorizingCopyWithAssumedAlignmentILi128EEENS4_14SM90_TMA_STOREES1X_S1Z_S1Z_EEEvvEEEEvNT_6ParamsE --------------------------
	.section	.nv.shared._ZN7cutlass13device_kernelINS_4gemm6kernel13GemmUniversalIN4cute5tupleIJiiiiEEENS1_10collective13CollectiveMmaINS1_35MainloopSm100TmaUmmaWarpSpecializedILi3ELi2ELi2ENS5_IJNS4_1CILi1EEESB_SB_EEEEENS5_IJNSA_ILi128EEENSA_ILi256EEESE_EEEaNS5_IJlSB_lEEEaSH_NS4_8TiledMMAINS4_8MMA_AtomIJNS4_15SM100_MMA_S8_SSIaaiLi128ELi256ELNS4_4UMMA5MajorE0ELSM_0ELNSL_8SaturateE0EEEEEENS4_6LayoutISC_NS5_IJNSA_ILi0EEESR_SR_EEEEENS5_IJNS4_10UnderscoreESU_SU_EEEEENS4_13SM90_TMA_LOADENS4_14ComposedLayoutINS4_7SwizzleILi3ELi4ELi3EEENS4_18smem_ptr_flag_bitsILi8EEENSQ_INS5_IJNSA_ILi8EEESE_EEENS5_IJSE_SB_EEEEEEEvNS4_8identityESX_S17_vS18_EENS_8epilogue10collective18CollectiveEpilogueINS1A_23Sm100TmaWarpSpecializedILi4ELi2ELi64ELb0ELb0EEEJSG_NS5_IJNSQ_ISE_SB_EENSQ_INSA_ILi64EEESB_EEEEEaSH_aSH_NS1A_6fusion15FusionCallbacksIS1E_NS1J_17LinearCombinationIaiaiLNS_15FloatRoundStyleE2EEESG_S1I_JEEENS4_5SM1004TMEM4LOAD26SM100_TMEM_LOAD_32dp32b64xESX_NSY_INSZ_ILi2ELi4ELi3EEES12_NSQ_INS5_IJS13_S1G_EEENS5_IJS1G_SB_EEEEEEENS4_39AutoVectorizingCopyWithAssumedAlignmentILi128EEENS4_14SM90_TMA_STOREES1X_S1Z_S1Z_EEEvvEEEEvNT_6ParamsE,"aw",@nobits
	.sectionflags	@""
	.align	16
	.zero		1024


//--------------------- .nv.shared.reserved.0     --------------------------
	.section	.nv.shared.reserved.0,"aw",@nobits
	.weak		__nv_reservedSMEM_offset_0_alias
	.size		__nv_reservedSMEM_offset_0_alias, 0, 64
	.other		__nv_reservedSMEM_offset_0_alias,@"STO_CUDA_RESERVED_SHARED STV_DEFAULT"
__nv_reservedSMEM_offset_0_alias:
	.zero		0
.nv.shared.reserved.0:
	.zero		64
	.weak		__nv_reservedSMEM_tcgen05_partition
	.type		__nv_reservedSMEM_tcgen05_partition,@object
	.size		__nv_reservedSMEM_tcgen05_partition,(.L_0 - __nv_reservedSMEM_tcgen05_partition)
__nv_reservedSMEM_tcgen05_partition:
	.zero		32
.L_0:


//--------------------- .nv.global                --------------------------
	.section	.nv.global,"aw",@nobits
.nv.global:
	.type		_ZN40_INTERNAL_cd6b315b_4_k_cu_497b4352_240234cute1_E,@object
	.size		_ZN40_INTERNAL_cd6b315b_4_k_cu_497b4352_240234cute1_E,(_ZN40_INTERNAL_cd6b315b_4_k_cu_497b4352_240234cuda3std3__45__cpo6cbeginE - _ZN40_INTERNAL_cd6b315b_4_k_cu_497b4352_240234cute1_E)
_ZN40_INTERNAL_cd6b315b_4_k_cu_497b4352_240234cute1_E:
	.zero		1
	.type		_ZN40_INTERNAL_cd6b315b_4_k_cu_497b4352_240234cuda3std3__45__cpo6cbeginE,@object
	.size		_ZN40_INTERNAL_cd6b315b_4_k_cu_497b4352_240234cuda3std3__45__cpo6cbeginE,(_ZN40_INTERNAL_cd6b315b_4_k_cu_497b4352_240234cuda3std3__48in_placeE - _ZN40_INTERNAL_cd6b315b_4_k_cu_497b4352_240234cuda3std3__45__cpo6cbeginE)
_ZN40_INTERNAL_cd6b315b_4_k_cu_497b4352_240234cuda3std3__45__cpo6cbeginE:
	.zero		1
	.type		_ZN40_INTERNAL_cd6b315b_4_k_cu_497b4352_240234cuda3std3__48in_placeE,@object
	.size		_ZN40_INTERNAL_cd6b315b_4_k_cu_497b4352_240234cuda3std3__48in_placeE,(_ZN40_INTERNAL_cd6b315b_4_k_cu_497b4352_240234cuda3std6ranges3__45__cpo9iter_moveE - _ZN40_INTERNAL_cd6b315b_4_k_cu_497b4352_240234cuda3std3__48in_placeE)
_ZN40_INTERNAL_cd6b315b_4_k_cu_497b4352_240234cuda3std3__48in_placeE:
	.zero		1
	.type		_ZN40_INTERNAL_cd6b315b_4_k_cu_497b4352_240234cuda3std6ranges3__45__cpo9iter_moveE,@object
	.size		_ZN40_INTERNAL_cd6b315b_4_k_cu_497b4352_240234cuda3std6ranges3__45__cpo9iter_moveE,(_ZN40_INTERNAL_cd6b315b_4_k_cu_497b4352_240234cuda3std3__45__cpo5beginE - _ZN40_INTERNAL_cd6b315b_4_k_cu_497b4352_240234cuda3std6ranges3__45__cpo9iter_moveE)
_ZN40_INTERNAL_cd6b315b_4_k_cu_497b4352_240234cuda3std6ranges3__45__cpo9iter_moveE:
	.zero		1
	.type		_ZN40_INTERNAL_cd6b315b_4_k_cu_497b4352_240234cuda3std3__45__cpo5beginE,@object
	.size		_ZN40_INTERNAL_cd6b315b_4_k_cu_497b4352_240234cuda3std3__45__cpo5beginE,(_ZN40_INTERNAL_cd6b315b_4_k_cu_497b4352_240234cuda3std3__442_GLOBAL__N__cd6b315b_4_k_cu_497b4352_240236ignoreE - _ZN40_INTERNAL_cd6b315b_4_k_cu_497b4352_240234cuda3std3__45__cpo5beginE)
_ZN40_INTERNAL_cd6b315b_4_k_cu_497b4352_240234cuda3std3__45__cpo5beginE:
	.zero		1
	.type		_ZN40_INTERNAL_cd6b315b_4_k_cu_497b4352_240234cuda3std3__442_GLOBAL__N__cd6b315b_4_k_cu_497b4352_240236ignoreE,@object
	.size		_ZN40_INTERNAL_cd6b315b_4_k_cu_497b4352_240234cuda3std3__442_GLOBAL__N__cd6b315b_4_k_cu_497b4352_240236ignoreE,(_ZN40_INTERNAL_cd6b315b_4_k_cu_497b4352_240234cute7productE - _ZN40_INTERNAL_cd6b315b_4_k_cu_497b4352_240234cuda3std3__442_GLOBAL__N__cd6b315b_4_k_cu_497b4352_240236ignoreE)
_ZN40_INTERNAL_cd6b315b_4_k_cu_497b4352_240234cuda3std3__442_GLOBAL__N__cd6b315b_4_k_cu_497b4352_240236ignoreE:
	.zero		1
	.type		_ZN40_INTERNAL_cd6b315b_4_k_cu_497b4352_240234cute7productE,@object
	.size		_ZN40_INTERNAL_cd6b315b_4_k_cu_497b4352_240234cute7productE,(_ZN40_INTERNAL_cd6b315b_4_k_cu_497b4352_240234cuda3std3__45__cpo3endE - _ZN40_INTERNAL_cd6b315b_4_k_cu_497b4352_240234cute7productE)
_ZN40_INTERNAL_cd6b315b_4_k_cu_497b4352_240234cute7productE:
	.zero		1
	.type		_ZN40_INTERNAL_cd6b315b_4_k_cu_497b4352_240234cuda3std3__45__cpo3endE,@object
	.size		_ZN40_INTERNAL_cd6b315b_4_k_cu_497b4352_240234cuda3std3__45__cpo3endE,(_ZN40_INTERNAL_cd6b315b_4_k_cu_497b4352_240234cuda3std3__419piecewise_constructE - _ZN40_INTERNAL_cd6b315b_4_k_cu_497b4352_240234cuda3std3__45__cpo3endE)
_ZN40_INTERNAL_cd6b315b_4_k_cu_497b4352_240234cuda3std3__45__cpo3endE:
	.zero		1
	.type		_ZN40_INTERNAL_cd6b315b_4_k_cu_497b4352_240234cuda3std3__419piecewise_constructE,@object
	.size		_ZN40_INTERNAL_cd6b315b_4_k_cu_497b4352_240234cuda3std3__419piecewise_constructE,(_ZN40_INTERNAL_cd6b315b_4_k_cu_497b4352_240234cuda3std3__45__cpo4cendE - _ZN40_INTERNAL_cd6b315b_4_k_cu_497b4352_240234cuda3std3__419piecewise_constructE)
_ZN40_INTERNAL_cd6b315b_4_k_cu_497b4352_240234cuda3std3__419piecewise_constructE:
	.zero		1
	.type		_ZN40_INTERNAL_cd6b315b_4_k_cu_497b4352_240234cuda3std3__45__cpo4cendE,@object
	.size		_ZN40_INTERNAL_cd6b315b_4_k_cu_497b4352_240234cuda3std3__45__cpo4cendE,(_ZN40_INTERNAL_cd6b315b_4_k_cu_497b4352_240234cuda3std6ranges3__45__cpo4swapE - _ZN40_INTERNAL_cd6b315b_4_k_cu_497b4352_240234cuda3std3__45__cpo4cendE)
_ZN40_INTERNAL_cd6b315b_4_k_cu_497b4352_240234cuda3std3__45__cpo4cendE:
	.zero		1
	.type		_ZN40_INTERNAL_cd6b315b_4_k_cu_497b4352_240234cuda3std6ranges3__45__cpo4swapE,@object
	.size		_ZN40_INTERNAL_cd6b315b_4_k_cu_497b4352_240234cuda3std6ranges3__45__cpo4swapE,(.L_11 - _ZN40_INTERNAL_cd6b315b_4_k_cu_497b4352_240234cuda3std6ranges3__45__cpo4swapE)
_ZN40_INTERNAL_cd6b315b_4_k_cu_497b4352_240234cuda3std6ranges3__45__cpo4swapE:
	.zero		1
.L_11:


//--------------------- .nv.constant0._ZN7cutlass13device_kernelINS_4gemm6kernel13GemmUniversalIN4cute5tupleIJiiiiEEENS1_10collective13CollectiveMmaINS1_35MainloopSm100TmaUmmaWarpSpecializedILi3ELi2ELi2ENS5_IJNS4_1CILi1EEESB_SB_EEEEENS5_IJNSA_ILi128EEENSA_ILi256EEESE_EEEaNS5_IJlSB_lEEEaSH_NS4_8TiledMMAINS4_8MMA_AtomIJNS4_15SM100_MMA_S8_SSIaaiLi128ELi256ELNS4_4UMMA5MajorE0ELSM_0ELNSL_8SaturateE0EEEEEENS4_6LayoutISC_NS5_IJNSA_ILi0EEESR_SR_EEEEENS5_IJNS4_10UnderscoreESU_SU_EEEEENS4_13SM90_TMA_LOADENS4_14ComposedLayoutINS4_7SwizzleILi3ELi4ELi3EEENS4_18smem_ptr_flag_bitsILi8EEENSQ_INS5_IJNSA_ILi8EEESE_EEENS5_IJSE_SB_EEEEEEEvNS4_8identityESX_S17_vS18_EENS_8epilogue10collective18CollectiveEpilogueINS1A_23Sm100TmaWarpSpecializedILi4ELi2ELi64ELb0ELb0EEEJSG_NS5_IJNSQ_ISE_SB_EENSQ_INSA_ILi64EEESB_EEEEEaSH_aSH_NS1A_6fusion15FusionCallbacksIS1E_NS1J_17LinearCombinationIaiaiLNS_15FloatRoundStyleE2EEESG_S1I_JEEENS4_5SM1004TMEM4LOAD26SM100_TMEM_LOAD_32dp32b64xESX_NSY_INSZ_ILi2ELi4ELi3EEES12_NSQ_INS5_IJS13_S1G_EEENS5_IJS1G_SB_EEEEEEENS4_39AutoVectorizingCopyWithAssumedAlignmentILi128EEENS4_14SM90_TMA_STOREES1X_S1Z_S1Z_EEEvvEEEEvNT_6ParamsE --------------------------
	.section	.nv.constant0._ZN7cutlass13device_kernelINS_4gemm6kernel13GemmUniversalIN4cute5tupleIJiiiiEEENS1_10collective13CollectiveMmaINS1_35MainloopSm100TmaUmmaWarpSpecializedILi3ELi2ELi2ENS5_IJNS4_1CILi1EEESB_SB_EEEEENS5_IJNSA_ILi128EEENSA_ILi256EEESE_EEEaNS5_IJlSB_lEEEaSH_NS4_8TiledMMAINS4_8MMA_AtomIJNS4_15SM100_MMA_S8_SSIaaiLi128ELi256ELNS4_4UMMA5MajorE0ELSM_0ELNSL_8SaturateE0EEEEEENS4_6LayoutISC_NS5_IJNSA_ILi0EEESR_SR_EEEEENS5_IJNS4_10UnderscoreESU_SU_EEEEENS4_13SM90_TMA_LOADENS4_14ComposedLayoutINS4_7SwizzleILi3ELi4ELi3EEENS4_18smem_ptr_flag_bitsILi8EEENSQ_INS5_IJNSA_ILi8EEESE_EEENS5_IJSE_SB_EEEEEEEvNS4_8identityESX_S17_vS18_EENS_8epilogue10collective18CollectiveEpilogueINS1A_23Sm100TmaWarpSpecializedILi4ELi2ELi64ELb0ELb0EEEJSG_NS5_IJNSQ_ISE_SB_EENSQ_INSA_ILi64EEESB_EEEEEaSH_aSH_NS1A_6fusion15FusionCallbacksIS1E_NS1J_17LinearCombinationIaiaiLNS_15FloatRoundStyleE2EEESG_S1I_JEEENS4_5SM1004TMEM4LOAD26SM100_TMEM_LOAD_32dp32b64xESX_NSY_INSZ_ILi2ELi4ELi3EEES12_NSQ_INS5_IJS13_S1G_EEENS5_IJS1G_SB_EEEEEEENS4_39AutoVectorizingCopyWithAssumedAlignmentILi128EEENS4_14SM90_TMA_STOREES1X_S1Z_S1Z_EEEvvEEEEvNT_6ParamsE,"a",@progbits
	.sectionflags	@""
	.align	4
.nv.constant0._ZN7cutlass13device_kernelINS_4gemm6kernel13GemmUniversalIN4cute5tupleIJiiiiEEENS1_10collective13CollectiveMmaINS1_35MainloopSm100TmaUmmaWarpSpecializedILi3ELi2ELi2ENS5_IJNS4_1CILi1EEESB_SB_EEEEENS5_IJNSA_ILi128EEENSA_ILi256EEESE_EEEaNS5_IJlSB_lEEEaSH_NS4_8TiledMMAINS4_8MMA_AtomIJNS4_15SM100_MMA_S8_SSIaaiLi128ELi256ELNS4_4UMMA5MajorE0ELSM_0ELNSL_8SaturateE0EEEEEENS4_6LayoutISC_NS5_IJNSA_ILi0EEESR_SR_EEEEENS5_IJNS4_10UnderscoreESU_SU_EEEEENS4_13SM90_TMA_LOADENS4_14ComposedLayoutINS4_7SwizzleILi3ELi4ELi3EEENS4_18smem_ptr_flag_bitsILi8EEENSQ_INS5_IJNSA_ILi8EEESE_EEENS5_IJSE_SB_EEEEEEEvNS4_8identityESX_S17_vS18_EENS_8epilogue10collective18CollectiveEpilogueINS1A_23Sm100TmaWarpSpecializedILi4ELi2ELi64ELb0ELb0EEEJSG_NS5_IJNSQ_ISE_SB_EENSQ_INSA_ILi64EEESB_EEEEEaSH_aSH_NS1A_6fusion15FusionCallbacksIS1E_NS1J_17LinearCombinationIaiaiLNS_15FloatRoundStyleE2EEESG_S1I_JEEENS4_5SM1004TMEM4LOAD26SM100_TMEM_LOAD_32dp32b64xESX_NSY_INSZ_ILi2ELi4ELi3EEES12_NSQ_INS5_IJS13_S1G_EEENS5_IJS1G_SB_EEEEEEENS4_39AutoVectorizingCopyWithAssumedAlignmentILi128EEENS4_14SM90_TMA_STOREES1X_S1Z_S1Z_EEEvvEEEEvNT_6ParamsE:
	.zero		2944


//--------------------- SYMBOLS --------------------------

	.type		.nv.reservedSmem.offset0,@object
	.size		.nv.reservedSmem.offset0,0x4
	.type		.nv.reservedSmem.cap,@object
	.size		.nv.reservedSmem.cap,0x4
	.type		__assertfail,@function
